//
// Generated by NVIDIA NVVM Compiler
//
// Compiler Build ID: CL-36424714
// Cuda compilation tools, release 13.0, V13.0.88
// Based on NVVM 20.0.0
//

.version 9.0
.target sm_100
.address_size 64

	// .globl	_Z17permute_kernel_MCPciyS_
.extern .func  (.param .b64 func_retval0) malloc
(
	.param .b64 malloc_param_0
)
;
.extern .func free
(
	.param .b64 free_param_0
)
;
.global .align 4 .b8 precalc_xorwow_matrix[102400];
.global .align 4 .b8 precalc_xorwow_offset_matrix[102400];
.global .align 4 .b8 mrg32k3aM1[2304];
.global .align 4 .b8 mrg32k3aM2[2304];
.global .align 4 .b8 mrg32k3aM1SubSeq[2016];
.global .align 4 .b8 mrg32k3aM2SubSeq[2016];
.global .align 4 .b8 mrg32k3aM1Seq[2304];
.global .align 4 .b8 mrg32k3aM2Seq[2304];
.const .align 8 .b8 __cr_lgamma_table[72];

.visible .entry _Z17permute_kernel_MCPciyS_(
	.param .u64 .ptr .align 1 _Z17permute_kernel_MCPciyS__param_0,
	.param .u32 _Z17permute_kernel_MCPciyS__param_1,
	.param .u64 _Z17permute_kernel_MCPciyS__param_2,
	.param .u64 .ptr .align 1 _Z17permute_kernel_MCPciyS__param_3
)
{
	.local .align 8 .b8 	__local_depot0[48];
	.reg .b64 	%SP;
	.reg .b64 	%SPL;
	.reg .pred 	%p<81>;
	.reg .b16 	%rs<61>;
	.reg .b32 	%r<1283>;
	.reg .b32 	%f<8>;
	.reg .b64 	%rd<75>;

	mov.u64 	%SPL, __local_depot0;
	ld.param.u64 	%rd20, [_Z17permute_kernel_MCPciyS__param_0];
	ld.param.u32 	%r585, [_Z17permute_kernel_MCPciyS__param_1];
	ld.param.u64 	%rd21, [_Z17permute_kernel_MCPciyS__param_3];
	cvta.to.global.u64 	%rd1, %rd20;
	cvta.to.global.u64 	%rd2, %rd21;
	add.u64 	%rd3, %SPL, 0;
	mov.u32 	%r586, %ctaid.x;
	mov.u32 	%r587, %ctaid.y;
	mov.u32 	%r588, %nctaid.x;
	mov.u32 	%r589, %nctaid.y;
	mov.u32 	%r590, %ctaid.z;
	mad.lo.s32 	%r591, %r590, %r589, %r587;
	mad.lo.s32 	%r592, %r591, %r588, %r586;
	mov.u32 	%r593, %ntid.x;
	mov.u32 	%r594, %tid.x;
	mad.lo.s32 	%r1, %r592, %r593, %r594;
	setp.gt.s32 	%p1, %r1, 719;
	@%p1 bra 	$L__BB0_143;
	cvt.s64.s32 	%rd23, %r585;
	{ // callseq 0, 0
	.param .b64 param0;
	st.param.b64 	[param0], %rd23;
	.param .b64 retval0;
	call.uni (retval0), 
	malloc, 
	(
	param0
	);
	ld.param.b64 	%rd24, [retval0];
	} // callseq 0
	setp.lt.s32 	%p2, %r585, 1;
	@%p2 bra 	$L__BB0_142;
	and.b32  	%r2, %r585, 15;
	setp.lt.u32 	%p3, %r585, 16;
	mov.b32 	%r982, 0;
	@%p3 bra 	$L__BB0_5;
	and.b32  	%r982, %r585, 2147483632;
	mov.b32 	%r987, 0;
$L__BB0_4:
	.pragma "nounroll";
	cvt.u64.u32 	%rd25, %r987;
	add.s64 	%rd26, %rd1, %rd25;
	ld.global.u8 	%rs1, [%rd26];
	add.s64 	%rd27, %rd24, %rd25;
	st.u8 	[%rd27], %rs1;
	ld.global.u8 	%rs2, [%rd26+1];
	st.u8 	[%rd27+1], %rs2;
	ld.global.u8 	%rs3, [%rd26+2];
	st.u8 	[%rd27+2], %rs3;
	ld.global.u8 	%rs4, [%rd26+3];
	st.u8 	[%rd27+3], %rs4;
	ld.global.u8 	%rs5, [%rd26+4];
	st.u8 	[%rd27+4], %rs5;
	ld.global.u8 	%rs6, [%rd26+5];
	st.u8 	[%rd27+5], %rs6;
	ld.global.u8 	%rs7, [%rd26+6];
	st.u8 	[%rd27+6], %rs7;
	ld.global.u8 	%rs8, [%rd26+7];
	st.u8 	[%rd27+7], %rs8;
	ld.global.u8 	%rs9, [%rd26+8];
	st.u8 	[%rd27+8], %rs9;
	ld.global.u8 	%rs10, [%rd26+9];
	st.u8 	[%rd27+9], %rs10;
	ld.global.u8 	%rs11, [%rd26+10];
	st.u8 	[%rd27+10], %rs11;
	ld.global.u8 	%rs12, [%rd26+11];
	st.u8 	[%rd27+11], %rs12;
	ld.global.u8 	%rs13, [%rd26+12];
	st.u8 	[%rd27+12], %rs13;
	ld.global.u8 	%rs14, [%rd26+13];
	st.u8 	[%rd27+13], %rs14;
	ld.global.u8 	%rs15, [%rd26+14];
	st.u8 	[%rd27+14], %rs15;
	ld.global.u8 	%rs16, [%rd26+15];
	st.u8 	[%rd27+15], %rs16;
	add.s32 	%r987, %r987, 16;
	setp.eq.s32 	%p4, %r987, %r982;
	@%p4 bra 	$L__BB0_5;
	bra.uni 	$L__BB0_4;
$L__BB0_5:
	setp.eq.s32 	%p5, %r2, 0;
	@%p5 bra 	$L__BB0_14;
	and.b32  	%r5, %r585, 7;
	setp.lt.u32 	%p6, %r2, 8;
	@%p6 bra 	$L__BB0_8;
	cvt.u64.u32 	%rd28, %r982;
	add.s64 	%rd29, %rd1, %rd28;
	ld.global.u8 	%rs17, [%rd29];
	add.s64 	%rd30, %rd24, %rd28;
	st.u8 	[%rd30], %rs17;
	ld.global.u8 	%rs18, [%rd29+1];
	st.u8 	[%rd30+1], %rs18;
	ld.global.u8 	%rs19, [%rd29+2];
	st.u8 	[%rd30+2], %rs19;
	ld.global.u8 	%rs20, [%rd29+3];
	st.u8 	[%rd30+3], %rs20;
	ld.global.u8 	%rs21, [%rd29+4];
	st.u8 	[%rd30+4], %rs21;
	ld.global.u8 	%rs22, [%rd29+5];
	st.u8 	[%rd30+5], %rs22;
	ld.global.u8 	%rs23, [%rd29+6];
	st.u8 	[%rd30+6], %rs23;
	ld.global.u8 	%rs24, [%rd29+7];
	st.u8 	[%rd30+7], %rs24;
	add.s32 	%r982, %r982, 8;
$L__BB0_8:
	setp.eq.s32 	%p7, %r5, 0;
	@%p7 bra 	$L__BB0_14;
	and.b32  	%r8, %r585, 3;
	setp.lt.u32 	%p8, %r5, 4;
	@%p8 bra 	$L__BB0_11;
	cvt.u64.u32 	%rd31, %r982;
	add.s64 	%rd32, %rd1, %rd31;
	ld.global.u8 	%rs25, [%rd32];
	add.s64 	%rd33, %rd24, %rd31;
	st.u8 	[%rd33], %rs25;
	ld.global.u8 	%rs26, [%rd32+1];
	st.u8 	[%rd33+1], %rs26;
	ld.global.u8 	%rs27, [%rd32+2];
	st.u8 	[%rd33+2], %rs27;
	ld.global.u8 	%rs28, [%rd32+3];
	st.u8 	[%rd33+3], %rs28;
	add.s32 	%r982, %r982, 4;
$L__BB0_11:
	setp.eq.s32 	%p9, %r8, 0;
	@%p9 bra 	$L__BB0_14;
	mov.b32 	%r986, 0;
$L__BB0_13:
	.pragma "nounroll";
	cvt.u64.u32 	%rd34, %r982;
	add.s64 	%rd35, %rd1, %rd34;
	ld.global.u8 	%rs29, [%rd35];
	add.s64 	%rd36, %rd24, %rd34;
	st.u8 	[%rd36], %rs29;
	add.s32 	%r982, %r982, 1;
	add.s32 	%r986, %r986, 1;
	setp.ne.s32 	%p10, %r986, %r8;
	@%p10 bra 	$L__BB0_13;
$L__BB0_14:
	mov.b32 	%r988, 0;
	cvt.s64.s32 	%rd39, %r1;
	cvt.rn.f32.u32 	%f3, %r585;
$L__BB0_15:
	ld.param.u64 	%rd71, [_Z17permute_kernel_MCPciyS__param_2];
	cvt.u64.u32 	%rd38, %r988;
	add.s64 	%rd40, %rd71, %rd39;
	add.s64 	%rd41, %rd40, %rd38;
	cvt.u32.u64 	%r600, %rd41;
	xor.b32  	%r601, %r600, -1429050551;
	mul.lo.s32 	%r602, %r601, 1099087573;
	{ .reg .b32 tmp; mov.b64 {tmp, %r603}, %rd41; }
	xor.b32  	%r604, %r603, -136515619;
	mul.lo.s32 	%r605, %r604, -1703105765;
	add.s32 	%r606, %r602, %r605;
	add.s32 	%r21, %r606, 6615241;
	add.s32 	%r1011, %r602, 123456789;
	st.local.u32 	[%rd3+4], %r1011;
	xor.b32  	%r1010, %r602, 362436069;
	add.s32 	%r1009, %r605, 521288629;
	st.local.v2.u32 	[%rd3+8], {%r1010, %r1009};
	xor.b32  	%r1008, %r605, 88675123;
	add.s32 	%r1007, %r602, 5783321;
	st.local.v2.u32 	[%rd3+16], {%r1008, %r1007};
	mov.b32 	%r994, 0;
	mov.b64 	%rd72, 720;
$L__BB0_16:
	and.b64  	%rd8, %rd72, 3;
	setp.eq.s64 	%p11, %rd8, 0;
	@%p11 bra 	$L__BB0_128;
	mul.wide.u32 	%rd42, %r994, 3200;
	mov.u64 	%rd43, precalc_xorwow_matrix;
	add.s64 	%rd9, %rd43, %rd42;
	mov.b32 	%r1007, 0;
	mov.u32 	%r1008, %r1007;
	mov.u32 	%r1009, %r1007;
	mov.u32 	%r1010, %r1007;
	mov.u32 	%r1011, %r1007;
	mov.u32 	%r1000, %r1007;
$L__BB0_18:
	mul.wide.u32 	%rd44, %r1000, 4;
	add.s64 	%rd45, %rd3, %rd44;
	ld.local.u32 	%r39, [%rd45+4];
	shl.b32 	%r40, %r1000, 5;
	mov.b32 	%r1006, 0;
$L__BB0_19:
	.pragma "nounroll";
	shr.u32 	%r609, %r39, %r1006;
	and.b32  	%r610, %r609, 1;
	setp.eq.b32 	%p12, %r610, 1;
	not.pred 	%p13, %p12;
	add.s32 	%r611, %r40, %r1006;
	mul.lo.s32 	%r612, %r611, 5;
	mul.wide.u32 	%rd46, %r612, 4;
	add.s64 	%rd10, %rd9, %rd46;
	@%p13 bra 	$L__BB0_21;
	ld.global.u32 	%r613, [%rd10];
	xor.b32  	%r1011, %r1011, %r613;
	ld.global.u32 	%r614, [%rd10+4];
	xor.b32  	%r1010, %r1010, %r614;
	ld.global.u32 	%r615, [%rd10+8];
	xor.b32  	%r1009, %r1009, %r615;
	ld.global.u32 	%r616, [%rd10+12];
	xor.b32  	%r1008, %r1008, %r616;
	ld.global.u32 	%r617, [%rd10+16];
	xor.b32  	%r1007, %r1007, %r617;
$L__BB0_21:
	and.b32  	%r619, %r609, 2;
	setp.eq.s32 	%p14, %r619, 0;
	@%p14 bra 	$L__BB0_23;
	ld.global.u32 	%r620, [%rd10+20];
	xor.b32  	%r1011, %r1011, %r620;
	ld.global.u32 	%r621, [%rd10+24];
	xor.b32  	%r1010, %r1010, %r621;
	ld.global.u32 	%r622, [%rd10+28];
	xor.b32  	%r1009, %r1009, %r622;
	ld.global.u32 	%r623, [%rd10+32];
	xor.b32  	%r1008, %r1008, %r623;
	ld.global.u32 	%r624, [%rd10+36];
	xor.b32  	%r1007, %r1007, %r624;
$L__BB0_23:
	and.b32  	%r626, %r609, 4;
	setp.eq.s32 	%p15, %r626, 0;
	@%p15 bra 	$L__BB0_25;
	ld.global.u32 	%r627, [%rd10+40];
	xor.b32  	%r1011, %r1011, %r627;
	ld.global.u32 	%r628, [%rd10+44];
	xor.b32  	%r1010, %r1010, %r628;
	ld.global.u32 	%r629, [%rd10+48];
	xor.b32  	%r1009, %r1009, %r629;
	ld.global.u32 	%r630, [%rd10+52];
	xor.b32  	%r1008, %r1008, %r630;
	ld.global.u32 	%r631, [%rd10+56];
	xor.b32  	%r1007, %r1007, %r631;
$L__BB0_25:
	and.b32  	%r633, %r609, 8;
	setp.eq.s32 	%p16, %r633, 0;
	@%p16 bra 	$L__BB0_27;
	ld.global.u32 	%r634, [%rd10+60];
	xor.b32  	%r1011, %r1011, %r634;
	ld.global.u32 	%r635, [%rd10+64];
	xor.b32  	%r1010, %r1010, %r635;
	ld.global.u32 	%r636, [%rd10+68];
	xor.b32  	%r1009, %r1009, %r636;
	ld.global.u32 	%r637, [%rd10+72];
	xor.b32  	%r1008, %r1008, %r637;
	ld.global.u32 	%r638, [%rd10+76];
	xor.b32  	%r1007, %r1007, %r638;
$L__BB0_27:
	and.b32  	%r640, %r609, 16;
	setp.eq.s32 	%p17, %r640, 0;
	@%p17 bra 	$L__BB0_29;
	ld.global.u32 	%r641, [%rd10+80];
	xor.b32  	%r1011, %r1011, %r641;
	ld.global.u32 	%r642, [%rd10+84];
	xor.b32  	%r1010, %r1010, %r642;
	ld.global.u32 	%r643, [%rd10+88];
	xor.b32  	%r1009, %r1009, %r643;
	ld.global.u32 	%r644, [%rd10+92];
	xor.b32  	%r1008, %r1008, %r644;
	ld.global.u32 	%r645, [%rd10+96];
	xor.b32  	%r1007, %r1007, %r645;
$L__BB0_29:
	and.b32  	%r647, %r609, 32;
	setp.eq.s32 	%p18, %r647, 0;
	@%p18 bra 	$L__BB0_31;
	ld.global.u32 	%r648, [%rd10+100];
	xor.b32  	%r1011, %r1011, %r648;
	ld.global.u32 	%r649, [%rd10+104];
	xor.b32  	%r1010, %r1010, %r649;
	ld.global.u32 	%r650, [%rd10+108];
	xor.b32  	%r1009, %r1009, %r650;
	ld.global.u32 	%r651, [%rd10+112];
	xor.b32  	%r1008, %r1008, %r651;
	ld.global.u32 	%r652, [%rd10+116];
	xor.b32  	%r1007, %r1007, %r652;
$L__BB0_31:
	and.b32  	%r654, %r609, 64;
	setp.eq.s32 	%p19, %r654, 0;
	@%p19 bra 	$L__BB0_33;
	ld.global.u32 	%r655, [%rd10+120];
	xor.b32  	%r1011, %r1011, %r655;
	ld.global.u32 	%r656, [%rd10+124];
	xor.b32  	%r1010, %r1010, %r656;
	ld.global.u32 	%r657, [%rd10+128];
	xor.b32  	%r1009, %r1009, %r657;
	ld.global.u32 	%r658, [%rd10+132];
	xor.b32  	%r1008, %r1008, %r658;
	ld.global.u32 	%r659, [%rd10+136];
	xor.b32  	%r1007, %r1007, %r659;
$L__BB0_33:
	and.b32  	%r661, %r609, 128;
	setp.eq.s32 	%p20, %r661, 0;
	@%p20 bra 	$L__BB0_35;
	ld.global.u32 	%r662, [%rd10+140];
	xor.b32  	%r1011, %r1011, %r662;
	ld.global.u32 	%r663, [%rd10+144];
	xor.b32  	%r1010, %r1010, %r663;
	ld.global.u32 	%r664, [%rd10+148];
	xor.b32  	%r1009, %r1009, %r664;
	ld.global.u32 	%r665, [%rd10+152];
	xor.b32  	%r1008, %r1008, %r665;
	ld.global.u32 	%r666, [%rd10+156];
	xor.b32  	%r1007, %r1007, %r666;
$L__BB0_35:
	and.b32  	%r668, %r609, 256;
	setp.eq.s32 	%p21, %r668, 0;
	@%p21 bra 	$L__BB0_37;
	ld.global.u32 	%r669, [%rd10+160];
	xor.b32  	%r1011, %r1011, %r669;
	ld.global.u32 	%r670, [%rd10+164];
	xor.b32  	%r1010, %r1010, %r670;
	ld.global.u32 	%r671, [%rd10+168];
	xor.b32  	%r1009, %r1009, %r671;
	ld.global.u32 	%r672, [%rd10+172];
	xor.b32  	%r1008, %r1008, %r672;
	ld.global.u32 	%r673, [%rd10+176];
	xor.b32  	%r1007, %r1007, %r673;
$L__BB0_37:
	and.b32  	%r675, %r609, 512;
	setp.eq.s32 	%p22, %r675, 0;
	@%p22 bra 	$L__BB0_39;
	ld.global.u32 	%r676, [%rd10+180];
	xor.b32  	%r1011, %r1011, %r676;
	ld.global.u32 	%r677, [%rd10+184];
	xor.b32  	%r1010, %r1010, %r677;
	ld.global.u32 	%r678, [%rd10+188];
	xor.b32  	%r1009, %r1009, %r678;
	ld.global.u32 	%r679, [%rd10+192];
	xor.b32  	%r1008, %r1008, %r679;
	ld.global.u32 	%r680, [%rd10+196];
	xor.b32  	%r1007, %r1007, %r680;
$L__BB0_39:
	and.b32  	%r682, %r609, 1024;
	setp.eq.s32 	%p23, %r682, 0;
	@%p23 bra 	$L__BB0_41;
	ld.global.u32 	%r683, [%rd10+200];
	xor.b32  	%r1011, %r1011, %r683;
	ld.global.u32 	%r684, [%rd10+204];
	xor.b32  	%r1010, %r1010, %r684;
	ld.global.u32 	%r685, [%rd10+208];
	xor.b32  	%r1009, %r1009, %r685;
	ld.global.u32 	%r686, [%rd10+212];
	xor.b32  	%r1008, %r1008, %r686;
	ld.global.u32 	%r687, [%rd10+216];
	xor.b32  	%r1007, %r1007, %r687;
$L__BB0_41:
	and.b32  	%r689, %r609, 2048;
	setp.eq.s32 	%p24, %r689, 0;
	@%p24 bra 	$L__BB0_43;
	ld.global.u32 	%r690, [%rd10+220];
	xor.b32  	%r1011, %r1011, %r690;
	ld.global.u32 	%r691, [%rd10+224];
	xor.b32  	%r1010, %r1010, %r691;
	ld.global.u32 	%r692, [%rd10+228];
	xor.b32  	%r1009, %r1009, %r692;
	ld.global.u32 	%r693, [%rd10+232];
	xor.b32  	%r1008, %r1008, %r693;
	ld.global.u32 	%r694, [%rd10+236];
	xor.b32  	%r1007, %r1007, %r694;
$L__BB0_43:
	and.b32  	%r696, %r609, 4096;
	setp.eq.s32 	%p25, %r696, 0;
	@%p25 bra 	$L__BB0_45;
	ld.global.u32 	%r697, [%rd10+240];
	xor.b32  	%r1011, %r1011, %r697;
	ld.global.u32 	%r698, [%rd10+244];
	xor.b32  	%r1010, %r1010, %r698;
	ld.global.u32 	%r699, [%rd10+248];
	xor.b32  	%r1009, %r1009, %r699;
	ld.global.u32 	%r700, [%rd10+252];
	xor.b32  	%r1008, %r1008, %r700;
	ld.global.u32 	%r701, [%rd10+256];
	xor.b32  	%r1007, %r1007, %r701;
$L__BB0_45:
	and.b32  	%r703, %r609, 8192;
	setp.eq.s32 	%p26, %r703, 0;
	@%p26 bra 	$L__BB0_47;
	ld.global.u32 	%r704, [%rd10+260];
	xor.b32  	%r1011, %r1011, %r704;
	ld.global.u32 	%r705, [%rd10+264];
	xor.b32  	%r1010, %r1010, %r705;
	ld.global.u32 	%r706, [%rd10+268];
	xor.b32  	%r1009, %r1009, %r706;
	ld.global.u32 	%r707, [%rd10+272];
	xor.b32  	%r1008, %r1008, %r707;
	ld.global.u32 	%r708, [%rd10+276];
	xor.b32  	%r1007, %r1007, %r708;
$L__BB0_47:
	and.b32  	%r710, %r609, 16384;
	setp.eq.s32 	%p27, %r710, 0;
	@%p27 bra 	$L__BB0_49;
	ld.global.u32 	%r711, [%rd10+280];
	xor.b32  	%r1011, %r1011, %r711;
	ld.global.u32 	%r712, [%rd10+284];
	xor.b32  	%r1010, %r1010, %r712;
	ld.global.u32 	%r713, [%rd10+288];
	xor.b32  	%r1009, %r1009, %r713;
	ld.global.u32 	%r714, [%rd10+292];
	xor.b32  	%r1008, %r1008, %r714;
	ld.global.u32 	%r715, [%rd10+296];
	xor.b32  	%r1007, %r1007, %r715;
$L__BB0_49:
	and.b32  	%r717, %r609, 32768;
	setp.eq.s32 	%p28, %r717, 0;
	@%p28 bra 	$L__BB0_51;
	ld.global.u32 	%r718, [%rd10+300];
	xor.b32  	%r1011, %r1011, %r718;
	ld.global.u32 	%r719, [%rd10+304];
	xor.b32  	%r1010, %r1010, %r719;
	ld.global.u32 	%r720, [%rd10+308];
	xor.b32  	%r1009, %r1009, %r720;
	ld.global.u32 	%r721, [%rd10+312];
	xor.b32  	%r1008, %r1008, %r721;
	ld.global.u32 	%r722, [%rd10+316];
	xor.b32  	%r1007, %r1007, %r722;
$L__BB0_51:
	add.s32 	%r1006, %r1006, 16;
	setp.ne.s32 	%p29, %r1006, 32;
	@%p29 bra 	$L__BB0_19;
	mad.lo.s32 	%r723, %r1000, -31, %r40;
	add.s32 	%r1000, %r723, 1;
	setp.ne.s32 	%p30, %r1000, 5;
	@%p30 bra 	$L__BB0_18;
	st.local.u32 	[%rd3+4], %r1011;
	st.local.v2.u32 	[%rd3+8], {%r1010, %r1009};
	st.local.v2.u32 	[%rd3+16], {%r1008, %r1007};
	setp.eq.s64 	%p31, %rd8, 1;
	@%p31 bra 	$L__BB0_128;
	mov.b32 	%r1007, 0;
	mov.u32 	%r1008, %r1007;
	mov.u32 	%r1009, %r1007;
	mov.u32 	%r1010, %r1007;
	mov.u32 	%r1011, %r1007;
	mov.u32 	%r1092, %r1007;
$L__BB0_55:
	mul.wide.u32 	%rd47, %r1092, 4;
	add.s64 	%rd48, %rd3, %rd47;
	ld.local.u32 	%r215, [%rd48+4];
	shl.b32 	%r216, %r1092, 5;
	mov.b32 	%r1098, 0;
$L__BB0_56:
	.pragma "nounroll";
	shr.u32 	%r726, %r215, %r1098;
	and.b32  	%r727, %r726, 1;
	setp.eq.b32 	%p32, %r727, 1;
	not.pred 	%p33, %p32;
	add.s32 	%r728, %r216, %r1098;
	mul.lo.s32 	%r729, %r728, 5;
	mul.wide.u32 	%rd49, %r729, 4;
	add.s64 	%rd11, %rd9, %rd49;
	@%p33 bra 	$L__BB0_58;
	ld.global.u32 	%r730, [%rd11];
	xor.b32  	%r1011, %r1011, %r730;
	ld.global.u32 	%r731, [%rd11+4];
	xor.b32  	%r1010, %r1010, %r731;
	ld.global.u32 	%r732, [%rd11+8];
	xor.b32  	%r1009, %r1009, %r732;
	ld.global.u32 	%r733, [%rd11+12];
	xor.b32  	%r1008, %r1008, %r733;
	ld.global.u32 	%r734, [%rd11+16];
	xor.b32  	%r1007, %r1007, %r734;
$L__BB0_58:
	and.b32  	%r736, %r726, 2;
	setp.eq.s32 	%p34, %r736, 0;
	@%p34 bra 	$L__BB0_60;
	ld.global.u32 	%r737, [%rd11+20];
	xor.b32  	%r1011, %r1011, %r737;
	ld.global.u32 	%r738, [%rd11+24];
	xor.b32  	%r1010, %r1010, %r738;
	ld.global.u32 	%r739, [%rd11+28];
	xor.b32  	%r1009, %r1009, %r739;
	ld.global.u32 	%r740, [%rd11+32];
	xor.b32  	%r1008, %r1008, %r740;
	ld.global.u32 	%r741, [%rd11+36];
	xor.b32  	%r1007, %r1007, %r741;
$L__BB0_60:
	and.b32  	%r743, %r726, 4;
	setp.eq.s32 	%p35, %r743, 0;
	@%p35 bra 	$L__BB0_62;
	ld.global.u32 	%r744, [%rd11+40];
	xor.b32  	%r1011, %r1011, %r744;
	ld.global.u32 	%r745, [%rd11+44];
	xor.b32  	%r1010, %r1010, %r745;
	ld.global.u32 	%r746, [%rd11+48];
	xor.b32  	%r1009, %r1009, %r746;
	ld.global.u32 	%r747, [%rd11+52];
	xor.b32  	%r1008, %r1008, %r747;
	ld.global.u32 	%r748, [%rd11+56];
	xor.b32  	%r1007, %r1007, %r748;
$L__BB0_62:
	and.b32  	%r750, %r726, 8;
	setp.eq.s32 	%p36, %r750, 0;
	@%p36 bra 	$L__BB0_64;
	ld.global.u32 	%r751, [%rd11+60];
	xor.b32  	%r1011, %r1011, %r751;
	ld.global.u32 	%r752, [%rd11+64];
	xor.b32  	%r1010, %r1010, %r752;
	ld.global.u32 	%r753, [%rd11+68];
	xor.b32  	%r1009, %r1009, %r753;
	ld.global.u32 	%r754, [%rd11+72];
	xor.b32  	%r1008, %r1008, %r754;
	ld.global.u32 	%r755, [%rd11+76];
	xor.b32  	%r1007, %r1007, %r755;
$L__BB0_64:
	and.b32  	%r757, %r726, 16;
	setp.eq.s32 	%p37, %r757, 0;
	@%p37 bra 	$L__BB0_66;
	ld.global.u32 	%r758, [%rd11+80];
	xor.b32  	%r1011, %r1011, %r758;
	ld.global.u32 	%r759, [%rd11+84];
	xor.b32  	%r1010, %r1010, %r759;
	ld.global.u32 	%r760, [%rd11+88];
	xor.b32  	%r1009, %r1009, %r760;
	ld.global.u32 	%r761, [%rd11+92];
	xor.b32  	%r1008, %r1008, %r761;
	ld.global.u32 	%r762, [%rd11+96];
	xor.b32  	%r1007, %r1007, %r762;
$L__BB0_66:
	and.b32  	%r764, %r726, 32;
	setp.eq.s32 	%p38, %r764, 0;
	@%p38 bra 	$L__BB0_68;
	ld.global.u32 	%r765, [%rd11+100];
	xor.b32  	%r1011, %r1011, %r765;
	ld.global.u32 	%r766, [%rd11+104];
	xor.b32  	%r1010, %r1010, %r766;
	ld.global.u32 	%r767, [%rd11+108];
	xor.b32  	%r1009, %r1009, %r767;
	ld.global.u32 	%r768, [%rd11+112];
	xor.b32  	%r1008, %r1008, %r768;
	ld.global.u32 	%r769, [%rd11+116];
	xor.b32  	%r1007, %r1007, %r769;
$L__BB0_68:
	and.b32  	%r771, %r726, 64;
	setp.eq.s32 	%p39, %r771, 0;
	@%p39 bra 	$L__BB0_70;
	ld.global.u32 	%r772, [%rd11+120];
	xor.b32  	%r1011, %r1011, %r772;
	ld.global.u32 	%r773, [%rd11+124];
	xor.b32  	%r1010, %r1010, %r773;
	ld.global.u32 	%r774, [%rd11+128];
	xor.b32  	%r1009, %r1009, %r774;
	ld.global.u32 	%r775, [%rd11+132];
	xor.b32  	%r1008, %r1008, %r775;
	ld.global.u32 	%r776, [%rd11+136];
	xor.b32  	%r1007, %r1007, %r776;
$L__BB0_70:
	and.b32  	%r778, %r726, 128;
	setp.eq.s32 	%p40, %r778, 0;
	@%p40 bra 	$L__BB0_72;
	ld.global.u32 	%r779, [%rd11+140];
	xor.b32  	%r1011, %r1011, %r779;
	ld.global.u32 	%r780, [%rd11+144];
	xor.b32  	%r1010, %r1010, %r780;
	ld.global.u32 	%r781, [%rd11+148];
	xor.b32  	%r1009, %r1009, %r781;
	ld.global.u32 	%r782, [%rd11+152];
	xor.b32  	%r1008, %r1008, %r782;
	ld.global.u32 	%r783, [%rd11+156];
	xor.b32  	%r1007, %r1007, %r783;
$L__BB0_72:
	and.b32  	%r785, %r726, 256;
	setp.eq.s32 	%p41, %r785, 0;
	@%p41 bra 	$L__BB0_74;
	ld.global.u32 	%r786, [%rd11+160];
	xor.b32  	%r1011, %r1011, %r786;
	ld.global.u32 	%r787, [%rd11+164];
	xor.b32  	%r1010, %r1010, %r787;
	ld.global.u32 	%r788, [%rd11+168];
	xor.b32  	%r1009, %r1009, %r788;
	ld.global.u32 	%r789, [%rd11+172];
	xor.b32  	%r1008, %r1008, %r789;
	ld.global.u32 	%r790, [%rd11+176];
	xor.b32  	%r1007, %r1007, %r790;
$L__BB0_74:
	and.b32  	%r792, %r726, 512;
	setp.eq.s32 	%p42, %r792, 0;
	@%p42 bra 	$L__BB0_76;
	ld.global.u32 	%r793, [%rd11+180];
	xor.b32  	%r1011, %r1011, %r793;
	ld.global.u32 	%r794, [%rd11+184];
	xor.b32  	%r1010, %r1010, %r794;
	ld.global.u32 	%r795, [%rd11+188];
	xor.b32  	%r1009, %r1009, %r795;
	ld.global.u32 	%r796, [%rd11+192];
	xor.b32  	%r1008, %r1008, %r796;
	ld.global.u32 	%r797, [%rd11+196];
	xor.b32  	%r1007, %r1007, %r797;
$L__BB0_76:
	and.b32  	%r799, %r726, 1024;
	setp.eq.s32 	%p43, %r799, 0;
	@%p43 bra 	$L__BB0_78;
	ld.global.u32 	%r800, [%rd11+200];
	xor.b32  	%r1011, %r1011, %r800;
	ld.global.u32 	%r801, [%rd11+204];
	xor.b32  	%r1010, %r1010, %r801;
	ld.global.u32 	%r802, [%rd11+208];
	xor.b32  	%r1009, %r1009, %r802;
	ld.global.u32 	%r803, [%rd11+212];
	xor.b32  	%r1008, %r1008, %r803;
	ld.global.u32 	%r804, [%rd11+216];
	xor.b32  	%r1007, %r1007, %r804;
$L__BB0_78:
	and.b32  	%r806, %r726, 2048;
	setp.eq.s32 	%p44, %r806, 0;
	@%p44 bra 	$L__BB0_80;
	ld.global.u32 	%r807, [%rd11+220];
	xor.b32  	%r1011, %r1011, %r807;
	ld.global.u32 	%r808, [%rd11+224];
	xor.b32  	%r1010, %r1010, %r808;
	ld.global.u32 	%r809, [%rd11+228];
	xor.b32  	%r1009, %r1009, %r809;
	ld.global.u32 	%r810, [%rd11+232];
	xor.b32  	%r1008, %r1008, %r810;
	ld.global.u32 	%r811, [%rd11+236];
	xor.b32  	%r1007, %r1007, %r811;
$L__BB0_80:
	and.b32  	%r813, %r726, 4096;
	setp.eq.s32 	%p45, %r813, 0;
	@%p45 bra 	$L__BB0_82;
	ld.global.u32 	%r814, [%rd11+240];
	xor.b32  	%r1011, %r1011, %r814;
	ld.global.u32 	%r815, [%rd11+244];
	xor.b32  	%r1010, %r1010, %r815;
	ld.global.u32 	%r816, [%rd11+248];
	xor.b32  	%r1009, %r1009, %r816;
	ld.global.u32 	%r817, [%rd11+252];
	xor.b32  	%r1008, %r1008, %r817;
	ld.global.u32 	%r818, [%rd11+256];
	xor.b32  	%r1007, %r1007, %r818;
$L__BB0_82:
	and.b32  	%r820, %r726, 8192;
	setp.eq.s32 	%p46, %r820, 0;
	@%p46 bra 	$L__BB0_84;
	ld.global.u32 	%r821, [%rd11+260];
	xor.b32  	%r1011, %r1011, %r821;
	ld.global.u32 	%r822, [%rd11+264];
	xor.b32  	%r1010, %r1010, %r822;
	ld.global.u32 	%r823, [%rd11+268];
	xor.b32  	%r1009, %r1009, %r823;
	ld.global.u32 	%r824, [%rd11+272];
	xor.b32  	%r1008, %r1008, %r824;
	ld.global.u32 	%r825, [%rd11+276];
	xor.b32  	%r1007, %r1007, %r825;
$L__BB0_84:
	and.b32  	%r827, %r726, 16384;
	setp.eq.s32 	%p47, %r827, 0;
	@%p47 bra 	$L__BB0_86;
	ld.global.u32 	%r828, [%rd11+280];
	xor.b32  	%r1011, %r1011, %r828;
	ld.global.u32 	%r829, [%rd11+284];
	xor.b32  	%r1010, %r1010, %r829;
	ld.global.u32 	%r830, [%rd11+288];
	xor.b32  	%r1009, %r1009, %r830;
	ld.global.u32 	%r831, [%rd11+292];
	xor.b32  	%r1008, %r1008, %r831;
	ld.global.u32 	%r832, [%rd11+296];
	xor.b32  	%r1007, %r1007, %r832;
$L__BB0_86:
	and.b32  	%r834, %r726, 32768;
	setp.eq.s32 	%p48, %r834, 0;
	@%p48 bra 	$L__BB0_88;
	ld.global.u32 	%r835, [%rd11+300];
	xor.b32  	%r1011, %r1011, %r835;
	ld.global.u32 	%r836, [%rd11+304];
	xor.b32  	%r1010, %r1010, %r836;
	ld.global.u32 	%r837, [%rd11+308];
	xor.b32  	%r1009, %r1009, %r837;
	ld.global.u32 	%r838, [%rd11+312];
	xor.b32  	%r1008, %r1008, %r838;
	ld.global.u32 	%r839, [%rd11+316];
	xor.b32  	%r1007, %r1007, %r839;
$L__BB0_88:
	add.s32 	%r1098, %r1098, 16;
	setp.ne.s32 	%p49, %r1098, 32;
	@%p49 bra 	$L__BB0_56;
	mad.lo.s32 	%r840, %r1092, -31, %r216;
	add.s32 	%r1092, %r840, 1;
	setp.ne.s32 	%p50, %r1092, 5;
	@%p50 bra 	$L__BB0_55;
	st.local.u32 	[%rd3+4], %r1011;
	st.local.v2.u32 	[%rd3+8], {%r1010, %r1009};
	st.local.v2.u32 	[%rd3+16], {%r1008, %r1007};
	setp.ne.s64 	%p51, %rd8, 3;
	@%p51 bra 	$L__BB0_128;
	mov.b32 	%r1007, 0;
	mov.u32 	%r1008, %r1007;
	mov.u32 	%r1009, %r1007;
	mov.u32 	%r1010, %r1007;
	mov.u32 	%r1011, %r1007;
	mov.u32 	%r1184, %r1007;
$L__BB0_92:
	mul.wide.u32 	%rd50, %r1184, 4;
	add.s64 	%rd51, %rd3, %rd50;
	ld.local.u32 	%r391, [%rd51+4];
	shl.b32 	%r392, %r1184, 5;
	mov.b32 	%r1190, 0;
$L__BB0_93:
	.pragma "nounroll";
	shr.u32 	%r843, %r391, %r1190;
	and.b32  	%r844, %r843, 1;
	setp.eq.b32 	%p52, %r844, 1;
	not.pred 	%p53, %p52;
	add.s32 	%r845, %r392, %r1190;
	mul.lo.s32 	%r846, %r845, 5;
	mul.wide.u32 	%rd52, %r846, 4;
	add.s64 	%rd12, %rd9, %rd52;
	@%p53 bra 	$L__BB0_95;
	ld.global.u32 	%r847, [%rd12];
	xor.b32  	%r1011, %r1011, %r847;
	ld.global.u32 	%r848, [%rd12+4];
	xor.b32  	%r1010, %r1010, %r848;
	ld.global.u32 	%r849, [%rd12+8];
	xor.b32  	%r1009, %r1009, %r849;
	ld.global.u32 	%r850, [%rd12+12];
	xor.b32  	%r1008, %r1008, %r850;
	ld.global.u32 	%r851, [%rd12+16];
	xor.b32  	%r1007, %r1007, %r851;
$L__BB0_95:
	and.b32  	%r853, %r843, 2;
	setp.eq.s32 	%p54, %r853, 0;
	@%p54 bra 	$L__BB0_97;
	ld.global.u32 	%r854, [%rd12+20];
	xor.b32  	%r1011, %r1011, %r854;
	ld.global.u32 	%r855, [%rd12+24];
	xor.b32  	%r1010, %r1010, %r855;
	ld.global.u32 	%r856, [%rd12+28];
	xor.b32  	%r1009, %r1009, %r856;
	ld.global.u32 	%r857, [%rd12+32];
	xor.b32  	%r1008, %r1008, %r857;
	ld.global.u32 	%r858, [%rd12+36];
	xor.b32  	%r1007, %r1007, %r858;
$L__BB0_97:
	and.b32  	%r860, %r843, 4;
	setp.eq.s32 	%p55, %r860, 0;
	@%p55 bra 	$L__BB0_99;
	ld.global.u32 	%r861, [%rd12+40];
	xor.b32  	%r1011, %r1011, %r861;
	ld.global.u32 	%r862, [%rd12+44];
	xor.b32  	%r1010, %r1010, %r862;
	ld.global.u32 	%r863, [%rd12+48];
	xor.b32  	%r1009, %r1009, %r863;
	ld.global.u32 	%r864, [%rd12+52];
	xor.b32  	%r1008, %r1008, %r864;
	ld.global.u32 	%r865, [%rd12+56];
	xor.b32  	%r1007, %r1007, %r865;
$L__BB0_99:
	and.b32  	%r867, %r843, 8;
	setp.eq.s32 	%p56, %r867, 0;
	@%p56 bra 	$L__BB0_101;
	ld.global.u32 	%r868, [%rd12+60];
	xor.b32  	%r1011, %r1011, %r868;
	ld.global.u32 	%r869, [%rd12+64];
	xor.b32  	%r1010, %r1010, %r869;
	ld.global.u32 	%r870, [%rd12+68];
	xor.b32  	%r1009, %r1009, %r870;
	ld.global.u32 	%r871, [%rd12+72];
	xor.b32  	%r1008, %r1008, %r871;
	ld.global.u32 	%r872, [%rd12+76];
	xor.b32  	%r1007, %r1007, %r872;
$L__BB0_101:
	and.b32  	%r874, %r843, 16;
	setp.eq.s32 	%p57, %r874, 0;
	@%p57 bra 	$L__BB0_103;
	ld.global.u32 	%r875, [%rd12+80];
	xor.b32  	%r1011, %r1011, %r875;
	ld.global.u32 	%r876, [%rd12+84];
	xor.b32  	%r1010, %r1010, %r876;
	ld.global.u32 	%r877, [%rd12+88];
	xor.b32  	%r1009, %r1009, %r877;
	ld.global.u32 	%r878, [%rd12+92];
	xor.b32  	%r1008, %r1008, %r878;
	ld.global.u32 	%r879, [%rd12+96];
	xor.b32  	%r1007, %r1007, %r879;
$L__BB0_103:
	and.b32  	%r881, %r843, 32;
	setp.eq.s32 	%p58, %r881, 0;
	@%p58 bra 	$L__BB0_105;
	ld.global.u32 	%r882, [%rd12+100];
	xor.b32  	%r1011, %r1011, %r882;
	ld.global.u32 	%r883, [%rd12+104];
	xor.b32  	%r1010, %r1010, %r883;
	ld.global.u32 	%r884, [%rd12+108];
	xor.b32  	%r1009, %r1009, %r884;
	ld.global.u32 	%r885, [%rd12+112];
	xor.b32  	%r1008, %r1008, %r885;
	ld.global.u32 	%r886, [%rd12+116];
	xor.b32  	%r1007, %r1007, %r886;
$L__BB0_105:
	and.b32  	%r888, %r843, 64;
	setp.eq.s32 	%p59, %r888, 0;
	@%p59 bra 	$L__BB0_107;
	ld.global.u32 	%r889, [%rd12+120];
	xor.b32  	%r1011, %r1011, %r889;
	ld.global.u32 	%r890, [%rd12+124];
	xor.b32  	%r1010, %r1010, %r890;
	ld.global.u32 	%r891, [%rd12+128];
	xor.b32  	%r1009, %r1009, %r891;
	ld.global.u32 	%r892, [%rd12+132];
	xor.b32  	%r1008, %r1008, %r892;
	ld.global.u32 	%r893, [%rd12+136];
	xor.b32  	%r1007, %r1007, %r893;
$L__BB0_107:
	and.b32  	%r895, %r843, 128;
	setp.eq.s32 	%p60, %r895, 0;
	@%p60 bra 	$L__BB0_109;
	ld.global.u32 	%r896, [%rd12+140];
	xor.b32  	%r1011, %r1011, %r896;
	ld.global.u32 	%r897, [%rd12+144];
	xor.b32  	%r1010, %r1010, %r897;
	ld.global.u32 	%r898, [%rd12+148];
	xor.b32  	%r1009, %r1009, %r898;
	ld.global.u32 	%r899, [%rd12+152];
	xor.b32  	%r1008, %r1008, %r899;
	ld.global.u32 	%r900, [%rd12+156];
	xor.b32  	%r1007, %r1007, %r900;
$L__BB0_109:
	and.b32  	%r902, %r843, 256;
	setp.eq.s32 	%p61, %r902, 0;
	@%p61 bra 	$L__BB0_111;
	ld.global.u32 	%r903, [%rd12+160];
	xor.b32  	%r1011, %r1011, %r903;
	ld.global.u32 	%r904, [%rd12+164];
	xor.b32  	%r1010, %r1010, %r904;
	ld.global.u32 	%r905, [%rd12+168];
	xor.b32  	%r1009, %r1009, %r905;
	ld.global.u32 	%r906, [%rd12+172];
	xor.b32  	%r1008, %r1008, %r906;
	ld.global.u32 	%r907, [%rd12+176];
	xor.b32  	%r1007, %r1007, %r907;
$L__BB0_111:
	and.b32  	%r909, %r843, 512;
	setp.eq.s32 	%p62, %r909, 0;
	@%p62 bra 	$L__BB0_113;
	ld.global.u32 	%r910, [%rd12+180];
	xor.b32  	%r1011, %r1011, %r910;
	ld.global.u32 	%r911, [%rd12+184];
	xor.b32  	%r1010, %r1010, %r911;
	ld.global.u32 	%r912, [%rd12+188];
	xor.b32  	%r1009, %r1009, %r912;
	ld.global.u32 	%r913, [%rd12+192];
	xor.b32  	%r1008, %r1008, %r913;
	ld.global.u32 	%r914, [%rd12+196];
	xor.b32  	%r1007, %r1007, %r914;
$L__BB0_113:
	and.b32  	%r916, %r843, 1024;
	setp.eq.s32 	%p63, %r916, 0;
	@%p63 bra 	$L__BB0_115;
	ld.global.u32 	%r917, [%rd12+200];
	xor.b32  	%r1011, %r1011, %r917;
	ld.global.u32 	%r918, [%rd12+204];
	xor.b32  	%r1010, %r1010, %r918;
	ld.global.u32 	%r919, [%rd12+208];
	xor.b32  	%r1009, %r1009, %r919;
	ld.global.u32 	%r920, [%rd12+212];
	xor.b32  	%r1008, %r1008, %r920;
	ld.global.u32 	%r921, [%rd12+216];
	xor.b32  	%r1007, %r1007, %r921;
$L__BB0_115:
	and.b32  	%r923, %r843, 2048;
	setp.eq.s32 	%p64, %r923, 0;
	@%p64 bra 	$L__BB0_117;
	ld.global.u32 	%r924, [%rd12+220];
	xor.b32  	%r1011, %r1011, %r924;
	ld.global.u32 	%r925, [%rd12+224];
	xor.b32  	%r1010, %r1010, %r925;
	ld.global.u32 	%r926, [%rd12+228];
	xor.b32  	%r1009, %r1009, %r926;
	ld.global.u32 	%r927, [%rd12+232];
	xor.b32  	%r1008, %r1008, %r927;
	ld.global.u32 	%r928, [%rd12+236];
	xor.b32  	%r1007, %r1007, %r928;
$L__BB0_117:
	and.b32  	%r930, %r843, 4096;
	setp.eq.s32 	%p65, %r930, 0;
	@%p65 bra 	$L__BB0_119;
	ld.global.u32 	%r931, [%rd12+240];
	xor.b32  	%r1011, %r1011, %r931;
	ld.global.u32 	%r932, [%rd12+244];
	xor.b32  	%r1010, %r1010, %r932;
	ld.global.u32 	%r933, [%rd12+248];
	xor.b32  	%r1009, %r1009, %r933;
	ld.global.u32 	%r934, [%rd12+252];
	xor.b32  	%r1008, %r1008, %r934;
	ld.global.u32 	%r935, [%rd12+256];
	xor.b32  	%r1007, %r1007, %r935;
$L__BB0_119:
	and.b32  	%r937, %r843, 8192;
	setp.eq.s32 	%p66, %r937, 0;
	@%p66 bra 	$L__BB0_121;
	ld.global.u32 	%r938, [%rd12+260];
	xor.b32  	%r1011, %r1011, %r938;
	ld.global.u32 	%r939, [%rd12+264];
	xor.b32  	%r1010, %r1010, %r939;
	ld.global.u32 	%r940, [%rd12+268];
	xor.b32  	%r1009, %r1009, %r940;
	ld.global.u32 	%r941, [%rd12+272];
	xor.b32  	%r1008, %r1008, %r941;
	ld.global.u32 	%r942, [%rd12+276];
	xor.b32  	%r1007, %r1007, %r942;
$L__BB0_121:
	and.b32  	%r944, %r843, 16384;
	setp.eq.s32 	%p67, %r944, 0;
	@%p67 bra 	$L__BB0_123;
	ld.global.u32 	%r945, [%rd12+280];
	xor.b32  	%r1011, %r1011, %r945;
	ld.global.u32 	%r946, [%rd12+284];
	xor.b32  	%r1010, %r1010, %r946;
	ld.global.u32 	%r947, [%rd12+288];
	xor.b32  	%r1009, %r1009, %r947;
	ld.global.u32 	%r948, [%rd12+292];
	xor.b32  	%r1008, %r1008, %r948;
	ld.global.u32 	%r949, [%rd12+296];
	xor.b32  	%r1007, %r1007, %r949;
$L__BB0_123:
	and.b32  	%r951, %r843, 32768;
	setp.eq.s32 	%p68, %r951, 0;
	@%p68 bra 	$L__BB0_125;
	ld.global.u32 	%r952, [%rd12+300];
	xor.b32  	%r1011, %r1011, %r952;
	ld.global.u32 	%r953, [%rd12+304];
	xor.b32  	%r1010, %r1010, %r953;
	ld.global.u32 	%r954, [%rd12+308];
	xor.b32  	%r1009, %r1009, %r954;
	ld.global.u32 	%r955, [%rd12+312];
	xor.b32  	%r1008, %r1008, %r955;
	ld.global.u32 	%r956, [%rd12+316];
	xor.b32  	%r1007, %r1007, %r956;
$L__BB0_125:
	add.s32 	%r1190, %r1190, 16;
	setp.ne.s32 	%p69, %r1190, 32;
	@%p69 bra 	$L__BB0_93;
	mad.lo.s32 	%r957, %r1184, -31, %r392;
	add.s32 	%r1184, %r957, 1;
	setp.ne.s32 	%p70, %r1184, 5;
	@%p70 bra 	$L__BB0_92;
	st.local.u32 	[%rd3+4], %r1011;
	st.local.v2.u32 	[%rd3+8], {%r1010, %r1009};
	st.local.v2.u32 	[%rd3+16], {%r1008, %r1007};
$L__BB0_128:
	shr.u64 	%rd72, %rd72, 2;
	add.s32 	%r994, %r994, 1;
	setp.ne.s32 	%p71, %r994, 5;
	@%p71 bra 	$L__BB0_16;
	mov.b32 	%r958, 0;
	st.local.v2.u32 	[%rd3+24], {%r958, %r958};
	st.local.u32 	[%rd3+32], %r958;
	mov.b64 	%rd53, 0;
	st.local.u64 	[%rd3+40], %rd53;
	shr.u32 	%r959, %r1011, 2;
	xor.b32  	%r960, %r959, %r1011;
	shl.b32 	%r961, %r1007, 4;
	shl.b32 	%r962, %r960, 1;
	xor.b32  	%r963, %r962, %r961;
	xor.b32  	%r964, %r963, %r960;
	xor.b32  	%r965, %r964, %r1007;
	add.s32 	%r966, %r21, %r965;
	add.s32 	%r967, %r966, 362437;
	cvt.rn.f32.u32 	%f1, %r967;
	fma.rn.f32 	%f2, %f1, 0f2F800000, 0f2F000000;
	mul.f32 	%f4, %f2, %f3;
	cvt.rzi.u32.f32 	%r968, %f4;
	shr.u32 	%r969, %r1010, 2;
	xor.b32  	%r970, %r969, %r1010;
	st.local.u32 	[%rd3+4], %r1009;
	st.local.v2.u32 	[%rd3+8], {%r1008, %r1007};
	shl.b32 	%r971, %r965, 4;
	shl.b32 	%r972, %r970, 1;
	xor.b32  	%r973, %r972, %r971;
	xor.b32  	%r974, %r973, %r970;
	xor.b32  	%r975, %r974, %r965;
	st.local.v2.u32 	[%rd3+16], {%r965, %r975};
	add.s32 	%r976, %r21, %r975;
	add.s32 	%r977, %r976, 724874;
	cvt.rn.f32.u32 	%f5, %r977;
	fma.rn.f32 	%f6, %f5, 0f2F800000, 0f2F000000;
	mul.f32 	%f7, %f6, %f3;
	cvt.rzi.u32.f32 	%r978, %f7;
	cvt.u64.u32 	%rd54, %r968;
	add.s64 	%rd55, %rd24, %rd54;
	ld.u8 	%rs30, [%rd55];
	cvt.u64.u32 	%rd56, %r978;
	add.s64 	%rd57, %rd24, %rd56;
	ld.u8 	%rs31, [%rd57];
	st.u8 	[%rd55], %rs31;
	st.u8 	[%rd57], %rs30;
	add.s32 	%r988, %r988, 1;
	setp.eq.s32 	%p72, %r988, %r585;
	@%p72 bra 	$L__BB0_130;
	bra.uni 	$L__BB0_15;
$L__BB0_130:
	setp.lt.u32 	%p73, %r585, 16;
	mul.lo.s32 	%r17, %r1, %r585;
	mov.b32 	%r1278, 0;
	@%p73 bra 	$L__BB0_133;
	and.b32  	%r1278, %r585, 2147483632;
	neg.s32 	%r1277, %r1278;
	add.s64 	%rd73, %rd24, 7;
	add.s64 	%rd6, %rd2, 7;
	mov.u32 	%r1276, %r17;
$L__BB0_132:
	.pragma "nounroll";
	cvt.s64.s32 	%rd58, %r1276;
	add.s64 	%rd59, %rd6, %rd58;
	ld.u8 	%rs32, [%rd73+-7];
	st.global.u8 	[%rd59+-7], %rs32;
	ld.u8 	%rs33, [%rd73+-6];
	st.global.u8 	[%rd59+-6], %rs33;
	ld.u8 	%rs34, [%rd73+-5];
	st.global.u8 	[%rd59+-5], %rs34;
	ld.u8 	%rs35, [%rd73+-4];
	st.global.u8 	[%rd59+-4], %rs35;
	ld.u8 	%rs36, [%rd73+-3];
	st.global.u8 	[%rd59+-3], %rs36;
	ld.u8 	%rs37, [%rd73+-2];
	st.global.u8 	[%rd59+-2], %rs37;
	ld.u8 	%rs38, [%rd73+-1];
	st.global.u8 	[%rd59+-1], %rs38;
	ld.u8 	%rs39, [%rd73];
	st.global.u8 	[%rd59], %rs39;
	ld.u8 	%rs40, [%rd73+1];
	st.global.u8 	[%rd59+1], %rs40;
	ld.u8 	%rs41, [%rd73+2];
	st.global.u8 	[%rd59+2], %rs41;
	ld.u8 	%rs42, [%rd73+3];
	st.global.u8 	[%rd59+3], %rs42;
	ld.u8 	%rs43, [%rd73+4];
	st.global.u8 	[%rd59+4], %rs43;
	ld.u8 	%rs44, [%rd73+5];
	st.global.u8 	[%rd59+5], %rs44;
	ld.u8 	%rs45, [%rd73+6];
	st.global.u8 	[%rd59+6], %rs45;
	ld.u8 	%rs46, [%rd73+7];
	st.global.u8 	[%rd59+7], %rs46;
	ld.u8 	%rs47, [%rd73+8];
	st.global.u8 	[%rd59+8], %rs47;
	add.s32 	%r1277, %r1277, 16;
	add.s64 	%rd73, %rd73, 16;
	add.s32 	%r1276, %r1276, 16;
	setp.ne.s32 	%p74, %r1277, 0;
	@%p74 bra 	$L__BB0_132;
$L__BB0_133:
	setp.eq.s32 	%p75, %r2, 0;
	@%p75 bra 	$L__BB0_142;
	and.b32  	%r573, %r585, 7;
	setp.lt.u32 	%p76, %r2, 8;
	@%p76 bra 	$L__BB0_136;
	cvt.u64.u32 	%rd60, %r1278;
	add.s64 	%rd61, %rd24, %rd60;
	ld.u8 	%rs48, [%rd61];
	add.s32 	%r980, %r1278, %r17;
	cvt.s64.s32 	%rd62, %r980;
	add.s64 	%rd63, %rd2, %rd62;
	st.global.u8 	[%rd63], %rs48;
	ld.u8 	%rs49, [%rd61+1];
	st.global.u8 	[%rd63+1], %rs49;
	ld.u8 	%rs50, [%rd61+2];
	st.global.u8 	[%rd63+2], %rs50;
	ld.u8 	%rs51, [%rd61+3];
	st.global.u8 	[%rd63+3], %rs51;
	ld.u8 	%rs52, [%rd61+4];
	st.global.u8 	[%rd63+4], %rs52;
	ld.u8 	%rs53, [%rd61+5];
	st.global.u8 	[%rd63+5], %rs53;
	ld.u8 	%rs54, [%rd61+6];
	st.global.u8 	[%rd63+6], %rs54;
	ld.u8 	%rs55, [%rd61+7];
	st.global.u8 	[%rd63+7], %rs55;
	add.s32 	%r1278, %r1278, 8;
$L__BB0_136:
	setp.eq.s32 	%p77, %r573, 0;
	@%p77 bra 	$L__BB0_142;
	and.b32  	%r576, %r585, 3;
	setp.lt.u32 	%p78, %r573, 4;
	@%p78 bra 	$L__BB0_139;
	cvt.u64.u32 	%rd64, %r1278;
	add.s64 	%rd65, %rd24, %rd64;
	ld.u8 	%rs56, [%rd65];
	add.s32 	%r981, %r1278, %r17;
	cvt.s64.s32 	%rd66, %r981;
	add.s64 	%rd67, %rd2, %rd66;
	st.global.u8 	[%rd67], %rs56;
	ld.u8 	%rs57, [%rd65+1];
	st.global.u8 	[%rd67+1], %rs57;
	ld.u8 	%rs58, [%rd65+2];
	st.global.u8 	[%rd67+2], %rs58;
	ld.u8 	%rs59, [%rd65+3];
	st.global.u8 	[%rd67+3], %rs59;
	add.s32 	%r1278, %r1278, 4;
$L__BB0_139:
	setp.eq.s32 	%p79, %r576, 0;
	@%p79 bra 	$L__BB0_142;
	add.s32 	%r1282, %r1278, %r17;
	cvt.u64.u32 	%rd68, %r1278;
	add.s64 	%rd74, %rd24, %rd68;
	neg.s32 	%r1281, %r576;
$L__BB0_141:
	.pragma "nounroll";
	cvt.s64.s32 	%rd69, %r1282;
	add.s64 	%rd70, %rd2, %rd69;
	ld.u8 	%rs60, [%rd74];
	st.global.u8 	[%rd70], %rs60;
	add.s32 	%r1282, %r1282, 1;
	add.s64 	%rd74, %rd74, 1;
	add.s32 	%r1281, %r1281, 1;
	setp.ne.s32 	%p80, %r1281, 0;
	@%p80 bra 	$L__BB0_141;
$L__BB0_142:
	{ // callseq 1, 0
	.param .b64 param0;
	st.param.b64 	[param0], %rd24;
	call.uni 
	free, 
	(
	param0
	);
	} // callseq 1
$L__BB0_143:
	ret;

}


// ===== COMPILED SASS (sm_100) =====

	.target	sm_100

	.elftype	@"ET_EXEC"


//--------------------- .note.nv.tkinfo           --------------------------
	.section	.note.nv.tkinfo,"",@"SHT_NOTE"
	.sectionflags	@"SHF_NOTE_NV_TKINFO"
	.tkinfo
        /*0018*/ 	.word	0x00000002
        /*0030*/ 	.string	""
        /*0030*/ 	.string	"ptxas"
        /*0030*/ 	.string	"Cuda compilation tools, release 13.0, V13.0.88"
        /*0030*/ 	.string	"Build cuda_13.0.r13.0/compiler.36424714_0"
        /*0030*/ 	.string	"-arch sm_100 -m 64 "



//--------------------- .note.nv.cuinfo           --------------------------
	.section	.note.nv.cuinfo,"",@"SHT_NOTE"
	.sectionflags	@"SHF_NOTE_NV_CUINFO"
        /*0018*/ 	.short	0x0002
        /*001a*/ 	.short	0x0064
        /*001c*/ 	.short	0x0082
	.zero		2


//--------------------- .nv.info                  --------------------------
	.section	.nv.info,"",@"SHT_CUDA_INFO"
	.align	4


	//----- nvinfo : EIATTR_REGCOUNT
	.align		4
        /*0000*/ 	.byte	0x04, 0x2f
        /*0002*/ 	.short	(.L_10 - .L_9)
	.align		4
.L_9:
        /*0004*/ 	.word	index@(_Z17permute_kernel_MCPciyS_)
        /*0008*/ 	.word	0x00000028


	//----- nvinfo : EIATTR_FRAME_SIZE
	.align		4
.L_10:
        /*000c*/ 	.byte	0x04, 0x11
        /*000e*/ 	.short	(.L_12 - .L_11)
	.align		4
.L_11:
        /*0010*/ 	.word	index@(_Z17permute_kernel_MCPciyS_)
        /*0014*/ 	.word	0x00000030


	//----- nvinfo : EIATTR_MIN_STACK_SIZE
	.align		4
.L_12:
        /*0018*/ 	.byte	0x04, 0x12
        /*001a*/ 	.short	(.L_14 - .L_13)
	.align		4
.L_13:
        /*001c*/ 	.word	index@(_Z17permute_kernel_MCPciyS_)
        /*0020*/ 	.word	0x00000030
.L_14:


//--------------------- .nv.compat                --------------------------
	.section	.nv.compat,"",@"SHT_CUDA_COMPAT_INFO"
	.align	4
        /*0000*/ 	.byte	0x02, 0x09, 0x00, 0x00, 0x02, 0x02, 0x01, 0x00, 0x02, 0x05, 0x05, 0x00, 0x03, 0x07, 0x01, 0x01
        /*0010*/ 	.byte	0x02, 0x03, 0x00, 0x00, 0x02, 0x06, 0x01, 0x00, 0x04, 0x0b, 0x08, 0x00, 0x09, 0x00, 0x00, 0x00
        /*0020*/ 	.byte	0x00, 0x00, 0x00, 0x00


//--------------------- .nv.info._Z17permute_kernel_MCPciyS_ --------------------------
	.section	.nv.info._Z17permute_kernel_MCPciyS_,"",@"SHT_CUDA_INFO"
	.sectionflags	@""
	.align	4


	//----- nvinfo : EIATTR_CUDA_API_VERSION
	.align		4
        /*0000*/ 	.byte	0x04, 0x37
        /*0002*/ 	.short	(.L_16 - .L_15)
.L_15:
        /*0004*/ 	.word	0x00000082


	//----- nvinfo : EIATTR_KPARAM_INFO
	.align		4
.L_16:
        /*0008*/ 	.byte	0x04, 0x17
        /*000a*/ 	.short	(.L_18 - .L_17)
.L_17:
        /*000c*/ 	.word	0x00000000
        /*0010*/ 	.short	0x0003
        /*0012*/ 	.short	0x0018
        /*0014*/ 	.byte	0x00, 0xf5, 0x21, 0x00


	//----- nvinfo : EIATTR_KPARAM_INFO
	.align		4
.L_18:
        /*0018*/ 	.byte	0x04, 0x17
        /*001a*/ 	.short	(.L_20 - .L_19)
.L_19:
        /*001c*/ 	.word	0x00000000
        /*0020*/ 	.short	0x0002
        /*0022*/ 	.short	0x0010
        /*0024*/ 	.byte	0x00, 0xf0, 0x21, 0x00


	//----- nvinfo : EIATTR_KPARAM_INFO
	.align		4
.L_20:
        /*0028*/ 	.byte	0x04, 0x17
        /*002a*/ 	.short	(.L_22 - .L_21)
.L_21:
        /*002c*/ 	.word	0x00000000
        /*0030*/ 	.short	0x0001
        /*0032*/ 	.short	0x0008
        /*0034*/ 	.byte	0x00, 0xf0, 0x11, 0x00


	//----- nvinfo : EIATTR_KPARAM_INFO
	.align		4
.L_22:
        /*0038*/ 	.byte	0x04, 0x17
        /*003a*/ 	.short	(.L_24 - .L_23)
.L_23:
        /*003c*/ 	.word	0x00000000
        /*0040*/ 	.short	0x0000
        /*0042*/ 	.short	0x0000
        /*0044*/ 	.byte	0x00, 0xf5, 0x21, 0x00


	//----- nvinfo : EIATTR_SPARSE_MMA_MASK
	.align		4
.L_24:
        /*0048*/ 	.byte	0x03, 0x50
        /*004a*/ 	.short	0x0000


	//----- nvinfo : EIATTR_MAXREG_COUNT
	.align		4
        /*004c*/ 	.byte	0x03, 0x1b
        /*004e*/ 	.short	0x00ff


	//----- nvinfo : EIATTR_EXTERNS
	.align		4
        /*0050*/ 	.byte	0x04, 0x0f
        /*0052*/ 	.short	(.L_26 - .L_25)


	//   ....[0]....
	.align		4
.L_25:
        /*0054*/ 	.word	index@(malloc)


	//   ....[1]....
	.align		4
        /*0058*/ 	.word	index@(free)


	//----- nvinfo : EIATTR_MERCURY_ISA_VERSION
	.align		4
.L_26:
        /*005c*/ 	.byte	0x03, 0x5f
        /*005e*/ 	.short	0x0101


	//----- nvinfo : EIATTR_VRC_CTA_INIT_COUNT
	.align		4
        /*0060*/ 	.byte	0x02, 0x4a
	.zero		1
	.zero		1


	//----- nvinfo : EIATTR_SYSCALL_OFFSETS
	.align		4
        /*0064*/ 	.byte	0x04, 0x46
        /*0066*/ 	.short	(.L_28 - .L_27)


	//   ....[0]....
.L_27:
        /*0068*/ 	.word	0x00000170


	//   ....[1]....
        /*006c*/ 	.word	0x000058d0


	//----- nvinfo : EIATTR_EXIT_INSTR_OFFSETS
	.align		4
.L_28:
        /*0070*/ 	.byte	0x04, 0x1c
        /*0072*/ 	.short	(.L_30 - .L_29)


	//   ....[0]....
.L_29:
        /*0074*/ 	.word	0x000000d0


	//   ....[1]....
        /*0078*/ 	.word	0x000058e0


	//----- nvinfo : EIATTR_CRS_STACK_SIZE
	.align		4
.L_30:
        /*007c*/ 	.byte	0x04, 0x1e
        /*007e*/ 	.short	(.L_32 - .L_31)
.L_31:
        /*0080*/ 	.word	0x00000000


	//----- nvinfo : EIATTR_CBANK_PARAM_SIZE
	.align		4
.L_32:
        /*0084*/ 	.byte	0x03, 0x19
        /*0086*/ 	.short	0x0020


	//----- nvinfo : EIATTR_PARAM_CBANK
	.align		4
        /*0088*/ 	.byte	0x04, 0x0a
        /*008a*/ 	.short	(.L_34 - .L_33)
	.align		4
.L_33:
        /*008c*/ 	.word	index@(.nv.constant0._Z17permute_kernel_MCPciyS_)
        /*0090*/ 	.short	0x0380
        /*0092*/ 	.short	0x0020


	//----- nvinfo : EIATTR_SW_WAR
	.align		4
.L_34:
        /*0094*/ 	.byte	0x04, 0x36
        /*0096*/ 	.short	(.L_36 - .L_35)
.L_35:
        /*0098*/ 	.word	0x00000008
.L_36:


//--------------------- .nv.callgraph             --------------------------
	.section	.nv.callgraph,"",@"SHT_CUDA_CALLGRAPH"
	.align	4
	.sectionentsize	8
	.align		4
        /*0000*/ 	.word	0x00000000
	.align		4
        /*0004*/ 	.word	0xffffffff
	.align		4
        /*0008*/ 	.word	index@(_Z17permute_kernel_MCPciyS_)
	.align		4
        /*000c*/ 	.word	index@(free)
	.align		4
        /*0010*/ 	.word	index@(_Z17permute_kernel_MCPciyS_)
	.align		4
        /*0014*/ 	.word	index@(malloc)
	.align		4
        /*0018*/ 	.word	0x00000000
	.align		4
        /*001c*/ 	.word	0xfffffffe
	.align		4
        /*0020*/ 	.word	0x00000000
	.align		4
        /*0024*/ 	.word	0xfffffffd
	.align		4
        /*0028*/ 	.word	0x00000000
	.align		4
        /*002c*/ 	.word	0xfffffffc


//--------------------- .nv.constant4             --------------------------
	.section	.nv.constant4,"a",@progbits
	.align	8
	.align		8
.nv.constant4:
        /*0000*/ 	.dword	malloc
	.align		8
        /*0008*/ 	.dword	free
	.align		8
        /*0010*/ 	.dword	precalc_xorwow_matrix
	.align		8
        /*0018*/ 	.dword	precalc_xorwow_offset_matrix
	.align		8
        /*0020*/ 	.dword	mrg32k3aM1
	.align		8
        /*0028*/ 	.dword	mrg32k3aM2
	.align		8
        /*0030*/ 	.dword	mrg32k3aM1SubSeq
	.align		8
        /*0038*/ 	.dword	mrg32k3aM2SubSeq
	.align		8
        /*0040*/ 	.dword	mrg32k3aM1Seq
	.align		8
        /*0048*/ 	.dword	mrg32k3aM2Seq


//--------------------- .nv.constant3             --------------------------
	.section	.nv.constant3,"a",@progbits
	.align	8
.nv.constant3:
	.type		__cr_lgamma_table,@object
	.size		__cr_lgamma_table,(.L_8 - __cr_lgamma_table)
__cr_lgamma_table:
        /*0000*/ 	.byte	0x00, 0x00, 0x00, 0x00, 0x00, 0x00, 0x00, 0x00, 0x00, 0x00, 0x00, 0x00, 0x00, 0x00, 0x00, 0x00
        /*0010*/ 	.byte	0xef, 0x39, 0xfa, 0xfe, 0x42, 0x2e, 0xe6, 0x3f, 0x02, 0x20, 0x2a, 0xfa, 0x0b, 0xab, 0xfc, 0x3f
        /*0020*/ 	.byte	0xf9, 0x2c, 0x92, 0x7c, 0xa7, 0x6c, 0x09, 0x40, 0xc9, 0x79, 0x44, 0x3c, 0x64, 0x26, 0x13, 0x40
        /*0030*/ 	.byte	0xca, 0x01, 0xcf, 0x3a, 0x27, 0x51, 0x1a, 0x40, 0x30, 0xcc, 0x2d, 0xf3, 0xe1, 0x0c, 0x21, 0x40
        /*0040*/ 	.byte	0x0d, 0xb7, 0xfc, 0x82, 0x8e, 0x35, 0x25, 0x40
.L_8:


//--------------------- .text._Z17permute_kernel_MCPciyS_ --------------------------
	.section	.text._Z17permute_kernel_MCPciyS_,"ax",@progbits
	.align	128
        .global         _Z17permute_kernel_MCPciyS_
        .type           _Z17permute_kernel_MCPciyS_,@function
        .size           _Z17permute_kernel_MCPciyS_,(.L_x_35 - _Z17permute_kernel_MCPciyS_)
        .other          _Z17permute_kernel_MCPciyS_,@"STO_CUDA_ENTRY STV_DEFAULT"
_Z17permute_kernel_MCPciyS_:
.text._Z17permute_kernel_MCPciyS_:
[----:B------:R-:W0:Y:S08]  /*0000*/  LDC R1, c[0x0][0x37c] ;  /* 0x0000df00ff017b82 */ /* 0x000e300000000800 */
[----:B------:R-:W-:Y:S01]  /*0010*/  S2UR UR4, SR_CTAID.Y ;  /* 0x00000000000479c3 */ /* 0x000fe20000002600 */
[----:B------:R-:W1:Y:S01]  /*0020*/  S2R R0, SR_TID.X ;  /* 0x0000000000007919 */ /* 0x000e620000002100 */
[----:B------:R-:W2:Y:S01]  /*0030*/  LDCU UR6, c[0x0][0x370] ;  /* 0x00006e00ff0677ac */ /* 0x000ea20008000800 */
[----:B0-----:R-:W-:Y:S01]  /*0040*/  VIADD R1, R1, 0xffffffd0 ;  /* 0xffffffd001017836 */ /* 0x001fe20000000000 */
[----:B------:R-:W0:Y:S04]  /*0050*/  LDCU UR7, c[0x0][0x374] ;  /* 0x00006e80ff0777ac */ /* 0x000e280008000800 */
[----:B------:R-:W0:Y:S08]  /*0060*/  S2UR UR8, SR_CTAID.Z ;  /* 0x00000000000879c3 */ /* 0x000e300000002700 */
[----:B------:R-:W2:Y:S08]  /*0070*/  S2UR UR5, SR_CTAID.X ;  /* 0x00000000000579c3 */ /* 0x000eb00000002500 */
[----:B------:R-:W1:Y:S01]  /*0080*/  LDC R17, c[0x0][0x360] ;  /* 0x0000d800ff117b82 */ /* 0x000e620000000800 */
[----:B0-----:R-:W-:-:S04]  /*0090*/  UIMAD UR4, UR7, UR8, UR4 ;  /* 0x00000008070472a4 */ /* 0x001fc8000f8e0204 */
[----:B--2---:R-:W-:-:S06]  /*00a0*/  UIMAD UR4, UR4, UR6, UR5 ;  /* 0x00000006040472a4 */ /* 0x004fcc000f8e0205 */
[----:B-1----:R-:W-:-:S05]  /*00b0*/  IMAD R17, R17, UR4, R0 ;  /* 0x0000000411117c24 */ /* 0x002fca000f8e0200 */
[----:B------:R-:W-:-:S13]  /*00c0*/  ISETP.GT.AND P0, PT, R17, 0x2cf, PT ;  /* 0x000002cf1100780c */ /* 0x000fda0003f04270 */
[----:B------:R-:W-:Y:S05]  /*00d0*/  @P0 EXIT ;  /* 0x000000000000094d */ /* 0x000fea0003800000 */
[----:B------:R-:W0:Y:S01]  /*00e0*/  LDCU UR4, c[0x0][0x388] ;  /* 0x00007100ff0477ac */ /* 0x000e220008000800 */
[----:B------:R-:W-:Y:S01]  /*00f0*/  MOV R0, 0x0 ;  /* 0x0000000000007802 */ /* 0x000fe20000000f00 */
[----:B------:R-:W1:Y:S03]  /*0100*/  LDCU UR5, c[0x0][0x388] ;  /* 0x00007100ff0577ac */ /* 0x000e660008000800 */
[----:B------:R2:W3:Y:S01]  /*0110*/  LDC.64 R2, c[0x4][R0] ;  /* 0x0100000000027b82 */ /* 0x0004e20000000a00 */
[----:B------:R-:W4:Y:S01]  /*0120*/  LDCU.64 UR36, c[0x0][0x380] ;  /* 0x00007000ff2477ac */ /* 0x000f220008000a00 */
[----:B0-----:R-:W-:Y:S01]  /*0130*/  USHF.R.S32.HI UR4, URZ, 0x1f, UR4 ;  /* 0x0000001fff047899 */ /* 0x001fe20008011404 */
[----:B-1----:R-:W-:-:S05]  /*0140*/  IMAD.U32 R4, RZ, RZ, UR5 ;  /* 0x00000005ff047e24 */ /* 0x002fca000f8e00ff */
[----:B--2-4-:R-:W-:-:S07]  /*0150*/  IMAD.U32 R5, RZ, RZ, UR4 ;  /* 0x00000004ff057e24 */ /* 0x014fce000f8e00ff */
[----:B------:R-:W-:-:S07]  /*0160*/  LEPC R20, `(.L_x_0) ;  /* 0x000000001014794e */ /* 0x000fce0000000000 */
[----:B---3--:R-:W-:Y:S05]  /*0170*/  CALL.ABS.NOINC R2 ;  /* 0x0000000002007343 */ /* 0x008fea0003c00000 */
.L_x_0:
[----:B------:R-:W0:Y:S02]  /*0180*/  LDC R0, c[0x0][0x388] ;  /* 0x0000e200ff007b82 */ /* 0x000e240000000800 */
[----:B0-----:R-:W-:-:S13]  /*0190*/  ISETP.GE.AND P0, PT, R0, 0x1, PT ;  /* 0x000000010000780c */ /* 0x001fda0003f06270 */
[----:B------:R-:W-:Y:S05]  /*01a0*/  @!P0 BRA `(.L_x_1) ;  /* 0x0000005400bc8947 */ /* 0x000fea0003800000 */
[----:B------:R-:W0:Y:S01]  /*01b0*/  LDC.64 R14, c[0x0][0x358] ;  /* 0x0000d600ff0e7b82 */ /* 0x000e220000000a00 */
[C---:B------:R-:W-:Y:S01]  /*01c0*/  ISETP.GE.U32.AND P0, PT, R0.reuse, 0x10, PT ;  /* 0x000000100000780c */ /* 0x040fe20003f06070 */
[----:B------:R-:W-:Y:S01]  /*01d0*/  IMAD.MOV.U32 R9, RZ, RZ, RZ ;  /* 0x000000ffff097224 */ /* 0x000fe200078e00ff */
[----:B------:R-:W-:-:S04]  /*01e0*/  LOP3.LUT R8, R0, 0xf, RZ, 0xc0, !PT ;  /* 0x0000000f00087812 */ /* 0x000fc800078ec0ff */
[----:B------:R-:W-:-:S07]  /*01f0*/  ISETP.NE.AND P1, PT, R8, RZ, PT ;  /* 0x000000ff0800720c */ /* 0x000fce0003f25270 */
[----:B------:R-:W-:Y:S06]  /*0200*/  @!P0 BRA `(.L_x_2) ;  /* 0x0000000000bc8947 */ /* 0x000fec0003800000 */
[----:B------:R-:W-:Y:S01]  /*0210*/  BSSY.RECONVERGENT B0, `(.L_x_2) ;  /* 0x000002e000007945 */ /* 0x000fe20003800200 */
[----:B------:R-:W-:Y:S01]  /*0220*/  LOP3.LUT R9, R0, 0x7ffffff0, RZ, 0xc0, !PT ;  /* 0x7ffffff000097812 */ /* 0x000fe200078ec0ff */
[----:B------:R-:W-:-:S07]  /*0230*/  IMAD.MOV.U32 R0, RZ, RZ, RZ ;  /* 0x000000ffff007224 */ /* 0x000fce00078e00ff */
.L_x_3:
[----:B0-----:R-:W-:Y:S02]  /*0240*/  R2UR UR4, R14 ;  /* 0x000000000e0472ca */ /* 0x001fe400000e0000 */
[----:B------:R-:W-:Y:S02]  /*0250*/  R2UR UR5, R15 ;  /* 0x000000000f0572ca */ /* 0x000fe400000e0000 */
[----:B------:R-:W-:-:S05]  /*0260*/  IADD3 R6, P0, PT, R0, UR36, RZ ;  /* 0x0000002400067c10 */ /* 0x000fca000ff1e0ff */
[----:B------:R-:W-:-:S06]  /*0270*/  IMAD.X R7, RZ, RZ, UR37, P0 ;  /* 0x00000025ff077e24 */ /* 0x000fcc00080e06ff */
[----:B----4-:R-:W2:Y:S01]  /*0280*/  LDG.E.U8 R11, desc[UR4][R6.64] ;  /* 0x00000004060b7981 */ /* 0x010ea2000c1e1100 */
[----:B------:R-:W-:Y:S02]  /*0290*/  R2UR UR6, R14 ;  /* 0x000000000e0672ca */ /* 0x000fe400000e0000 */
[----:B------:R-:W-:Y:S02]  /*02a0*/  R2UR UR7, R15 ;  /* 0x000000000f0772ca */ /* 0x000fe400000e0000 */
[----:B------:R-:W-:-:S05]  /*02b0*/  IADD3 R2, P0, PT, R0, R4, RZ ;  /* 0x0000000400027210 */ /* 0x000fca0007f1e0ff */
[----:B------:R-:W-:-:S05]  /*02c0*/  IMAD.X R3, RZ, RZ, R5, P0 ;  /* 0x000000ffff037224 */ /* 0x000fca00000e0605 */
[----:B--2---:R0:W-:Y:S04]  /*02d0*/  ST.E.U8 desc[UR4][R2.64], R11 ;  /* 0x0000000b02007985 */ /* 0x0041e8000c101104 */
[----:B------:R-:W2:Y:S04]  /*02e0*/  LDG.E.U8 R13, desc[UR6][R6.64+0x1] ;  /* 0x00000106060d7981 */ /* 0x000ea8000c1e1100 */
[----:B--2---:R1:W-:Y:S04]  /*02f0*/  ST.E.U8 desc[UR4][R2.64+0x1], R13 ;  /* 0x0000010d02007985 */ /* 0x0043e8000c101104 */
[----:B------:R-:W2:Y:S04]  /*0300*/  LDG.E.U8 R19, desc[UR6][R6.64+0x2] ;  /* 0x0000020606137981 */ /* 0x000ea8000c1e1100 */
[----:B--2---:R2:W-:Y:S04]  /*0310*/  ST.E.U8 desc[UR4][R2.64+0x2], R19 ;  /* 0x0000021302007985 */ /* 0x0045e8000c101104 */
[----:B------:R-:W3:Y:S04]  /*0320*/  LDG.E.U8 R21, desc[UR6][R6.64+0x3] ;  /* 0x0000030606157981 */ /* 0x000ee8000c1e1100 */
[----:B---3--:R3:W-:Y:S04]  /*0330*/  ST.E.U8 desc[UR4][R2.64+0x3], R21 ;  /* 0x0000031502007985 */ /* 0x0087e8000c101104 */
[----:B0-----:R-:W4:Y:S04]  /*0340*/  LDG.E.U8 R11, desc[UR6][R6.64+0x4] ;  /* 0x00000406060b7981 */ /* 0x001f28000c1e1100 */
[----:B----4-:R0:W-:Y:S04]  /*0350*/  ST.E.U8 desc[UR4][R2.64+0x4], R11 ;  /* 0x0000040b02007985 */ /* 0x0101e8000c101104 */
[----:B-1----:R-:W4:Y:S04]  /*0360*/  LDG.E.U8 R13, desc[UR6][R6.64+0x5] ;  /* 0x00000506060d7981 */ /* 0x002f28000c1e1100 */
[----:B----4-:R1:W-:Y:S04]  /*0370*/  ST.E.U8 desc[UR4][R2.64+0x5], R13 ;  /* 0x0000050d02007985 */ /* 0x0103e8000c101104 */
[----:B--2---:R-:W2:Y:S04]  /*0380*/  LDG.E.U8 R19, desc[UR6][R6.64+0x6] ;  /* 0x0000060606137981 */ /* 0x004ea8000c1e1100 */
[----:B--2---:R2:W-:Y:S04]  /*0390*/  ST.E.U8 desc[UR4][R2.64+0x6], R19 ;  /* 0x0000061302007985 */ /* 0x0045e8000c101104 */
[----:B---3--:R-:W3:Y:S04]  /*03a0*/  LDG.E.U8 R21, desc[UR6][R6.64+0x7] ;  /* 0x0000070606157981 */ /* 0x008ee8000c1e1100 */
        /* <DEDUP_REMOVED lines=11> */
[----:B-1----:R-:W5:Y:S04]  /*0460*/  LDG.E.U8 R13, desc[UR6][R6.64+0xd] ;  /* 0x00000d06060d7981 */ /* 0x002f68000c1e1100 */
[----:B-----5:R4:W-:Y:S04]  /*0470*/  ST.E.U8 desc[UR4][R2.64+0xd], R13 ;  /* 0x00000d0d02007985 */ /* 0x0209e8000c101104 */
[----:B--2---:R-:W2:Y:S01]  /*0480*/  LDG.E.U8 R19, desc[UR6][R6.64+0xe] ;  /* 0x00000e0606137981 */ /* 0x004ea2000c1e1100 */
[----:B------:R-:W-:-:S05]  /*0490*/  VIADD R0, R0, 0x10 ;  /* 0x0000001000007836 */ /* 0x000fca0000000000 */
[----:B------:R-:W-:Y:S01]  /*04a0*/  ISETP.NE.AND P0, PT, R0, R9, PT ;  /* 0x000000090000720c */ /* 0x000fe20003f05270 */
[----:B--2---:R4:W-:Y:S04]  /*04b0*/  ST.E.U8 desc[UR4][R2.64+0xe], R19 ;  /* 0x00000e1302007985 */ /* 0x0049e8000c101104 */
[----:B---3--:R-:W2:Y:S04]  /*04c0*/  LDG.E.U8 R21, desc[UR6][R6.64+0xf] ;  /* 0x00000f0606157981 */ /* 0x008ea8000c1e1100 */
[----:B--2---:R4:W-:Y:S04]  /*04d0*/  ST.E.U8 desc[UR4][R2.64+0xf], R21 ;  /* 0x00000f1502007985 */ /* 0x0049e8000c101104 */
[----:B------:R-:W-:Y:S05]  /*04e0*/  @P0 BRA `(.L_x_3) ;  /* 0xfffffffc00540947 */ /* 0x000fea000383ffff */
[----:B------:R-:W-:Y:S05]  /*04f0*/  BSYNC.RECONVERGENT B0 ;  /* 0x0000000000007941 */ /* 0x000fea0003800200 */
.L_x_2:
[----:B------:R-:W-:Y:S05]  /*0500*/  @!P1 BRA `(.L_x_4) ;  /* 0x0000000400249947 */ /* 0x000fea0003800000 */
[----:B------:R-:W1:Y:S01]  /*0510*/  LDC R0, c[0x0][0x388] ;  /* 0x0000e200ff007b82 */ /* 0x000e620000000800 */
[----:B------:R-:W-:Y:S02]  /*0520*/  ISETP.GE.U32.AND P0, PT, R8, 0x8, PT ;  /* 0x000000080800780c */ /* 0x000fe40003f06070 */
[----:B-1----:R-:W-:-:S04]  /*0530*/  LOP3.LUT R10, R0, 0x7, RZ, 0xc0, !PT ;  /* 0x00000007000a7812 */ /* 0x002fc800078ec0ff */
[----:B------:R-:W-:-:S07]  /*0540*/  ISETP.NE.AND P1, PT, R10, RZ, PT ;  /* 0x000000ff0a00720c */ /* 0x000fce0003f25270 */
[----:B------:R-:W-:Y:S06]  /*0550*/  @!P0 BRA `(.L_x_5) ;  /* 0x0000000000688947 */ /* 0x000fec0003800000 */
[----:B------:R-:W4:Y:S01]  /*0560*/  LDCU.64 UR4, c[0x0][0x380] ;  /* 0x00007000ff0477ac */ /* 0x000f220008000a00 */
[----:B0-----:R-:W-:Y:S02]  /*0570*/  R2UR UR6, R14 ;  /* 0x000000000e0672ca */ /* 0x001fe400000e0000 */
[----:B------:R-:W-:Y:S02]  /*0580*/  R2UR UR7, R15 ;  /* 0x000000000f0772ca */ /* 0x000fe400000e0000 */
[----:B----4-:R-:W-:-:S05]  /*0590*/  IADD3 R2, P0, PT, R9, UR4, RZ ;  /* 0x0000000409027c10 */ /* 0x010fca000ff1e0ff */
[----:B------:R-:W-:-:S06]  /*05a0*/  IMAD.X R3, RZ, RZ, UR5, P0 ;  /* 0x00000005ff037e24 */ /* 0x000fcc00080e06ff */
[----:B------:R-:W2:Y:S01]  /*05b0*/  LDG.E.U8 R11, desc[UR6][R2.64] ;  /* 0x00000006020b7981 */ /* 0x000ea2000c1e1100 */
[----:B------:R-:W-:Y:S02]  /*05c0*/  R2UR UR4, R14 ;  /* 0x000000000e0472ca */ /* 0x000fe400000e0000 */
[----:B------:R-:W-:Y:S02]  /*05d0*/  R2UR UR5, R15 ;  /* 0x000000000f0572ca */ /* 0x000fe400000e0000 */
[----:B------:R-:W-:-:S05]  /*05e0*/  IADD3 R6, P0, PT, R9, R4, RZ ;  /* 0x0000000409067210 */ /* 0x000fca0007f1e0ff */
[----:B------:R-:W-:-:S06]  /*05f0*/  IMAD.X R7, RZ, RZ, R5, P0 ;  /* 0x000000ffff077224 */ /* 0x000fcc00000e0605 */
        /* <DEDUP_REMOVED lines=13> */
[----:B---3--:R-:W2:Y:S01]  /*06d0*/  LDG.E.U8 R21, desc[UR6][R2.64+0x7] ;  /* 0x0000070602157981 */ /* 0x008ea2000c1e1100 */
[----:B------:R-:W-:-:S03]  /*06e0*/  VIADD R9, R9, 0x8 ;  /* 0x0000000809097836 */ /* 0x000fc60000000000 */
[----:B--2---:R0:W-:Y:S04]  /*06f0*/  ST.E.U8 desc[UR4][R6.64+0x7], R21 ;  /* 0x0000071506007985 */ /* 0x0041e8000c101104 */
.L_x_5:
[----:B------:R-:W-:Y:S04]  /*0700*/  BSSY.RECONVERGENT B0, `(.L_x_4) ;  /* 0x0000029000007945 */ /* 0x000fe80003800200 */
[----:B------:R-:W-:Y:S05]  /*0710*/  @!P1 BRA `(.L_x_6) ;  /* 0x00000000009c9947 */ /* 0x000fea0003800000 */
[----:B------:R-:W-:Y:S02]  /*0720*/  ISETP.GE.U32.AND P0, PT, R10, 0x4, PT ;  /* 0x000000040a00780c */ /* 0x000fe40003f06070 */
[----:B------:R-:W-:-:S04]  /*0730*/  LOP3.LUT R0, R0, 0x3, RZ, 0xc0, !PT ;  /* 0x0000000300007812 */ /* 0x000fc800078ec0ff */
        /* <DEDUP_REMOVED lines=17> */
[----:B------:R-:W2:Y:S01]  /*0850*/  LDG.E.U8 R21, desc[UR6][R2.64+0x3] ;  /* 0x0000030602157981 */ /* 0x000ea2000c1e1100 */
[----:B------:R-:W-:-:S03]  /*0860*/  VIADD R9, R9, 0x4 ;  /* 0x0000000409097836 */ /* 0x000fc60000000000 */
[----:B--2---:R1:W-:Y:S04]  /*0870*/  ST.E.U8 desc[UR4][R6.64+0x3], R21 ;  /* 0x0000031506007985 */ /* 0x0043e8000c101104 */
.L_x_7:
[----:B------:R-:W-:Y:S05]  /*0880*/  @!P1 BRA `(.L_x_6) ;  /* 0x0000000000409947 */ /* 0x000fea0003800000 */
[----:B01--4-:R-:W-:-:S07]  /*0890*/  IMAD.MOV.U32 R11, RZ, RZ, RZ ;  /* 0x000000ffff0b7224 */ /* 0x013fce00078e00ff */
.L_x_8:
[----:B------:R-:W0:Y:S01]  /*08a0*/  LDCU.64 UR4, c[0x0][0x380] ;  /* 0x00007000ff0477ac */ /* 0x000e220008000a00 */
[----:B------:R-:W-:Y:S02]  /*08b0*/  R2UR UR6, R14 ;  /* 0x000000000e0672ca */ /* 0x000fe400000e0000 */
[----:B------:R-:W-:Y:S02]  /*08c0*/  R2UR UR7, R15 ;  /* 0x000000000f0772ca */ /* 0x000fe400000e0000 */
[----:B0-----:R-:W-:-:S05]  /*08d0*/  IADD3 R2, P0, PT, R9, UR4, RZ ;  /* 0x0000000409027c10 */ /* 0x001fca000ff1e0ff */
[----:B--2---:R-:W-:-:S06]  /*08e0*/  IMAD.X R3, RZ, RZ, UR5, P0 ;  /* 0x00000005ff037e24 */ /* 0x004fcc00080e06ff */
[----:B------:R-:W2:Y:S01]  /*08f0*/  LDG.E.U8 R3, desc[UR6][R2.64] ;  /* 0x0000000602037981 */ /* 0x000ea2000c1e1100 */
[----:B------:R-:W-:Y:S01]  /*0900*/  IADD3 R6, P0, PT, R9, R4, RZ ;  /* 0x0000000409067210 */ /* 0x000fe20007f1e0ff */
[----:B------:R-:W-:Y:S01]  /*0910*/  VIADD R11, R11, 0x1 ;  /* 0x000000010b0b7836 */ /* 0x000fe20000000000 */
[----:B------:R-:W-:Y:S01]  /*0920*/  R2UR UR4, R14 ;  /* 0x000000000e0472ca */ /* 0x000fe200000e0000 */
[----:B------:R-:W-:Y:S01]  /*0930*/  VIADD R9, R9, 0x1 ;  /* 0x0000000109097836 */ /* 0x000fe20000000000 */
[----:B------:R-:W-:Y:S01]  /*0940*/  R2UR UR5, R15 ;  /* 0x000000000f0572ca */ /* 0x000fe200000e0000 */
[----:B------:R-:W-:Y:S01]  /*0950*/  IMAD.X R7, RZ, RZ, R5, P0 ;  /* 0x000000ffff077224 */ /* 0x000fe200000e0605 */
[----:B------:R-:W-:-:S11]  /*0960*/  ISETP.NE.AND P0, PT, R11, R0, PT ;  /* 0x000000000b00720c */ /* 0x000fd60003f05270 */
[----:B--2---:R2:W-:Y:S02]  /*0970*/  ST.E.U8 desc[UR4][R6.64], R3 ;  /* 0x0000000306007985 */ /* 0x0045e4000c101104 */
[----:B------:R-:W-:Y:S05]  /*0980*/  @P0 BRA `(.L_x_8) ;  /* 0xfffffffc00c40947 */ /* 0x000fea000383ffff */
.L_x_6:
[----:B------:R-:W-:Y:S05]  /*0990*/  BSYNC.RECONVERGENT B0 ;  /* 0x0000000000007941 */ /* 0x000fea0003800200 */
.L_x_4:
[----:B------:R-:W-:Y:S01]  /*09a0*/  BSSY.RECONVERGENT B2, `(.L_x_9) ;  /* 0x000045a000027945 */ /* 0x000fe20003800200 */
[----:B------:R-:W-:Y:S01]  /*09b0*/  SHF.R.S32.HI R23, RZ, 0x1f, R17 ;  /* 0x0000001fff177819 */ /* 0x000fe20000011411 */
[----:B------:R-:W-:-:S07]  /*09c0*/  IMAD.MOV.U32 R0, RZ, RZ, RZ ;  /* 0x000000ffff007224 */ /* 0x000fce00078e00ff */
.L_x_26:
[----:B------:R-:W4:Y:S01]  /*09d0*/  LDCU.64 UR4, c[0x0][0x390] ;  /* 0x00007200ff0477ac */ /* 0x000f220008000a00 */
[----:B------:R-:W-:Y:S01]  /*09e0*/  BSSY.RECONVERGENT B1, `(.L_x_10) ;  /* 0x000041e000017945 */ /* 0x000fe20003800200 */
[----:B---3--:R-:W-:Y:S02]  /*09f0*/  IMAD.MOV.U32 R10, RZ, RZ, RZ ;  /* 0x000000ffff0a7224 */ /* 0x008fe400078e00ff */
[----:B------:R-:W-:Y:S02]  /*0a00*/  IMAD.MOV.U32 R9, RZ, RZ, 0x2d0 ;  /* 0x000002d0ff097424 */ /* 0x000fe400078e00ff */
[----:B------:R-:W-:Y:S01]  /*0a10*/  IMAD.MOV.U32 R8, RZ, RZ, RZ ;  /* 0x000000ffff087224 */ /* 0x000fe200078e00ff */
[----:B----4-:R-:W-:-:S04]  /*0a20*/  IADD3 R2, P0, P1, R0, UR4, R17 ;  /* 0x0000000400027c10 */ /* 0x010fc8000f91e011 */
[----:B--2---:R-:W-:Y:S02]  /*0a30*/  IADD3.X R3, PT, PT, RZ, UR5, R23, P0, P1 ;  /* 0x00000005ff037c10 */ /* 0x004fe400087e2417 */
[----:B------:R-:W-:Y:S02]  /*0a40*/  LOP3.LUT R2, R2, 0xaad26b49, RZ, 0x3c, !PT ;  /* 0xaad26b4902027812 */ /* 0x000fe400078e3cff */
[----:B------:R-:W-:-:S03]  /*0a50*/  LOP3.LUT R3, R3, 0xf7dcefdd, RZ, 0x3c, !PT ;  /* 0xf7dcefdd03037812 */ /* 0x000fc600078e3cff */
[----:B01----:R-:W-:Y:S02]  /*0a60*/  IMAD R7, R2, 0x4182bed5, RZ ;  /* 0x4182bed502077824 */ /* 0x003fe400078e02ff */
[----:B------:R-:W-:Y:S02]  /*0a70*/  IMAD R6, R3, -0x658354e5, RZ ;  /* 0x9a7cab1b03067824 */ /* 0x000fe400078e02ff */
[C---:B------:R-:W-:Y:S01]  /*0a80*/  VIADD R12, R7.reuse, 0x75bcd15 ;  /* 0x075bcd15070c7836 */ /* 0x040fe20000000000 */
[C---:B------:R-:W-:Y:S01]  /*0a90*/  LOP3.LUT R2, R7.reuse, 0x159a55e5, RZ, 0x3c, !PT ;  /* 0x159a55e507027812 */ /* 0x040fe200078e3cff */
[C---:B------:R-:W-:Y:S01]  /*0aa0*/  VIADD R3, R6.reuse, 0x1f123bb5 ;  /* 0x1f123bb506037836 */ /* 0x040fe20000000000 */
[----:B------:R-:W-:Y:S01]  /*0ab0*/  LOP3.LUT R6, R6, 0x5491333, RZ, 0x3c, !PT ;  /* 0x0549133306067812 */ /* 0x000fe200078e3cff */
[----:B------:R-:W-:Y:S01]  /*0ac0*/  VIADD R7, R7, 0x583f19 ;  /* 0x00583f1907077836 */ /* 0x000fe20000000000 */
[----:B------:R0:W-:Y:S04]  /*0ad0*/  STL [R1+0x4], R12 ;  /* 0x0000040c01007387 */ /* 0x0001e80000100800 */
[----:B------:R0:W-:Y:S04]  /*0ae0*/  STL.64 [R1+0x8], R2 ;  /* 0x0000080201007387 */ /* 0x0001e80000100a00 */
[----:B------:R0:W-:Y:S02]  /*0af0*/  STL.64 [R1+0x10], R6 ;  /* 0x0000100601007387 */ /* 0x0001e40000100a00 */
.L_x_25:
[----:B------:R-:W-:Y:S01]  /*0b00*/  LOP3.LUT R26, R9, 0x3, RZ, 0xc0, !PT ;  /* 0x00000003091a7812 */ /* 0x000fe200078ec0ff */
[----:B------:R-:W-:Y:S03]  /*0b10*/  BSSY.RECONVERGENT B0, `(.L_x_11) ;  /* 0x0000405000007945 */ /* 0x000fe60003800200 */
[----:B------:R-:W-:-:S04]  /*0b20*/  ISETP.NE.U32.AND P0, PT, R26, RZ, PT ;  /* 0x000000ff1a00720c */ /* 0x000fc80003f05070 */
[----:B------:R-:W-:-:S13]  /*0b30*/  ISETP.NE.AND.EX P0, PT, RZ, RZ, PT, P0 ;  /* 0x000000ffff00720c */ /* 0x000fda0003f05300 */
[----:B-123--:R-:W-:Y:S05]  /*0b40*/  @!P0 BRA `(.L_x_12) ;  /* 0x0000004000048947 */ /* 0x00efea0003800000 */
[----:B------:R-:W1:Y:S01]  /*0b50*/  LDC.64 R18, c[0x4][0x10] ;  /* 0x01000400ff127b82 */ /* 0x000e620000000a00 */
[----:B------:R-:W-:Y:S01]  /*0b60*/  BSSY.RECONVERGENT B3, `(.L_x_13) ;  /* 0x000014e000037945 */ /* 0x000fe20003800200 */
[----:B0-----:R-:W-:Y:S01]  /*0b70*/  IMAD.MOV.U32 R12, RZ, RZ, RZ ;  /* 0x000000ffff0c7224 */ /* 0x001fe200078e00ff */
[----:B------:R-:W-:Y:S01]  /*0b80*/  CS2R R6, SRZ ;  /* 0x0000000000067805 */ /* 0x000fe2000001ff00 */
[----:B------:R-:W-:Y:S01]  /*0b90*/  IMAD.MOV.U32 R16, RZ, RZ, RZ ;  /* 0x000000ffff107224 */ /* 0x000fe200078e00ff */
[----:B------:R-:W-:Y:S01]  /*0ba0*/  CS2R R2, SRZ ;  /* 0x0000000000027805 */ /* 0x000fe2000001ff00 */
[----:B-1----:R-:W-:-:S07]  /*0bb0*/  IMAD.WIDE.U32 R18, R10, 0xc80, R18 ;  /* 0x00000c800a127825 */ /* 0x002fce00078e0012 */
.L_x_16:
[----:B------:R-:W-:-:S06]  /*0bc0*/  IMAD R11, R16, 0x4, R1 ;  /* 0x00000004100b7824 */ /* 0x000fcc00078e0201 */
[----:B------:R-:W5:Y:S01]  /*0bd0*/  LDL R11, [R11+0x4] ;  /* 0x000004000b0b7983 */ /* 0x000f620000100800 */
[----:B------:R-:W-:Y:S01]  /*0be0*/  BSSY.RECONVERGENT B4, `(.L_x_14) ;  /* 0x0000142000047945 */ /* 0x000fe20003800200 */
[----:B------:R-:W-:Y:S02]  /*0bf0*/  IMAD.SHL.U32 R13, R16, 0x20, RZ ;  /* 0x00000020100d7824 */ /* 0x000fe400078e00ff */
[----:B------:R-:W-:-:S07]  /*0c00*/  IMAD.MOV.U32 R22, RZ, RZ, RZ ;  /* 0x000000ffff167224 */ /* 0x000fce00078e00ff */
.L_x_15:
[----:B-----5:R-:W-:-:S04]  /*0c10*/  SHF.R.U32.HI R28, RZ, R22, R11 ;  /* 0x00000016ff1c7219 */ /* 0x020fc8000001160b */
[----:B------:R-:W-:-:S04]  /*0c20*/  LOP3.LUT R20, R28, 0x1, RZ, 0xc0, !PT ;  /* 0x000000011c147812 */ /* 0x000fc800078ec0ff */
[----:B------:R-:W-:Y:S01]  /*0c30*/  ISETP.NE.U32.AND P0, PT, R20, 0x1, PT ;  /* 0x000000011400780c */ /* 0x000fe20003f05070 */
[----:B------:R-:W-:-:S03]  /*0c40*/  IMAD.IADD R20, R13, 0x1, R22 ;  /* 0x000000010d147824 */ /* 0x000fc600078e0216 */
[----:B------:R-:W-:Y:S01]  /*0c50*/  R2P PR, R28, 0x7e ;  /* 0x0000007e1c007804 */ /* 0x000fe20000000000 */
[----:B------:R-:W-:-:S04]  /*0c60*/  IMAD R21, R20, 0x5, RZ ;  /* 0x0000000514157824 */ /* 0x000fc800078e02ff */
[----:B------:R-:W-:-:S04]  /*0c70*/  IMAD.WIDE.U32 R20, R21, 0x4, R18 ;  /* 0x0000000415147825 */ /* 0x000fc800078e0012 */
[C---:B------:R-:W-:Y:S02]  /*0c80*/  @!P0 R2UR UR4, R14.reuse ;  /* 0x000000000e0482ca */ /* 0x040fe400000e0000 */
[C---:B------:R-:W-:Y:S02]  /*0c90*/  @!P0 R2UR UR5, R15.reuse ;  /* 0x000000000f0582ca */ /* 0x040fe400000e0000 */
[C---:B------:R-:W-:Y:S02]  /*0ca0*/  @P1 R2UR UR6, R14.reuse ;  /* 0x000000000e0612ca */ /* 0x040fe400000e0000 */
[C---:B------:R-:W-:Y:S02]  /*0cb0*/  @P1 R2UR UR7, R15.reuse ;  /* 0x000000000f0712ca */ /* 0x040fe400000e0000 */
[----:B------:R-:W-:Y:S02]  /*0cc0*/  @P2 R2UR UR8, R14 ;  /* 0x000000000e0822ca */ /* 0x000fe400000e0000 */
[----:B------:R-:W-:-:S05]  /*0cd0*/  @P2 R2UR UR9, R15 ;  /* 0x000000000f0922ca */ /* 0x000fca00000e0000 */
[----:B------:R-:W2:Y:S01]  /*0ce0*/  @!P0 LDG.E R25, desc[UR4][R20.64] ;  /* 0x0000000414198981 */ /* 0x000ea2000c1e1900 */
[C---:B------:R-:W-:Y:S02]  /*0cf0*/  @P3 R2UR UR4, R14.reuse ;  /* 0x000000000e0432ca */ /* 0x040fe400000e0000 */
[C---:B------:R-:W-:Y:S01]  /*0d00*/  @P3 R2UR UR5, R15.reuse ;  /* 0x000000000f0532ca */ /* 0x040fe200000e0000 */
[----:B------:R-:W3:Y:S01]  /*0d10*/  @P1 LDG.E R27, desc[UR6][R20.64+0x14] ;  /* 0x00001406141b1981 */ /* 0x000ee2000c1e1900 */
[C---:B------:R-:W-:Y:S02]  /*0d20*/  @!P0 R2UR UR6, R14.reuse ;  /* 0x000000000e0682ca */ /* 0x040fe400000e0000 */
[C---:B------:R-:W-:Y:S01]  /*0d30*/  @!P0 R2UR UR7, R15.reuse ;  /* 0x000000000f0782ca */ /* 0x040fe200000e0000 */
[----:B------:R-:W4:Y:S01]  /*0d40*/  @P2 LDG.E R33, desc[UR8][R20.64+0x28] ;  /* 0x0000280814212981 */ /* 0x000f22000c1e1900 */
[----:B------:R-:W-:Y:S02]  /*0d50*/  @!P0 R2UR UR8, R14 ;  /* 0x000000000e0882ca */ /* 0x000fe400000e0000 */
[----:B------:R-:W-:-:S05]  /*0d60*/  @!P0 R2UR UR9, R15 ;  /* 0x000000000f0982ca */ /* 0x000fca00000e0000 */
[----:B------:R-:W4:Y:S01]  /*0d70*/  @P3 LDG.E R35, desc[UR4][R20.64+0x3c] ;  /* 0x00003c0414233981 */ /* 0x000f22000c1e1900 */
[C---:B------:R-:W-:Y:S02]  /*0d80*/  @!P0 R2UR UR4, R14.reuse ;  /* 0x000000000e0482ca */ /* 0x040fe400000e0000 */
[C---:B------:R-:W-:Y:S01]  /*0d90*/  @!P0 R2UR UR5, R15.reuse ;  /* 0x000000000f0582ca */ /* 0x040fe200000e0000 */
[----:B------:R-:W4:Y:S01]  /*0da0*/  @!P0 LDG.E R30, desc[UR6][R20.64+0x8] ;  /* 0x00000806141e8981 */ /* 0x000f22000c1e1900 */
[C---:B------:R-:W-:Y:S02]  /*0db0*/  @P4 R2UR UR10, R14.reuse ;  /* 0x000000000e0a42ca */ /* 0x040fe400000e0000 */
[----:B------:R-:W-:Y:S01]  /*0dc0*/  @P4 R2UR UR11, R15 ;  /* 0x000000000f0b42ca */ /* 0x000fe200000e0000 */
[----:B------:R-:W4:Y:S08]  /*0dd0*/  @!P0 LDG.E R31, desc[UR8][R20.64+0xc] ;  /* 0x00000c08141f8981 */ /* 0x000f30000c1e1900 */
[----:B------:R-:W4:Y:S01]  /*0de0*/  @!P0 LDG.E R29, desc[UR4][R20.64+0x4] ;  /* 0x00000404141d8981 */ /* 0x000f22000c1e1900 */
[----:B------:R-:W-:-:S02]  /*0df0*/  @P1 R2UR UR6, R14 ;  /* 0x000000000e0612ca */ /* 0x000fc400000e0000 */
[C---:B------:R-:W-:Y:S01]  /*0e00*/  @P1 R2UR UR7, R15.reuse ;  /* 0x000000000f0712ca */ /* 0x040fe200000e0000 */
[----:B------:R-:W4:Y:S01]  /*0e10*/  @P4 LDG.E R37, desc[UR10][R20.64+0x50] ;  /* 0x0000500a14254981 */ /* 0x000f22000c1e1900 */
[C---:B------:R-:W-:Y:S02]  /*0e20*/  @P5 R2UR UR12, R14.reuse ;  /* 0x000000000e0c52ca */ /* 0x040fe400000e0000 */
[C---:B------:R-:W-:Y:S01]  /*0e30*/  @P5 R2UR UR13, R15.reuse ;  /* 0x000000000f0d52ca */ /* 0x040fe200000e0000 */
[----:B------:R-:W4:Y:S01]  /*0e40*/  @!P0 LDG.E R24, desc[UR4][R20.64+0x10] ;  /* 0x0000100414188981 */ /* 0x000f22000c1e1900 */
[C---:B------:R-:W-:Y:S02]  /*0e50*/  @P1 R2UR UR8, R14.reuse ;  /* 0x000000000e0812ca */ /* 0x040fe400000e0000 */
[----:B------:R-:W-:Y:S02]  /*0e60*/  @P1 R2UR UR9, R15 ;  /* 0x000000000f0912ca */ /* 0x000fe400000e0000 */
[----:B------:R-:W-:-:S02]  /*0e70*/  @P1 R2UR UR10, R14 ;  /* 0x000000000e0a12ca */ /* 0x000fc400000e0000 */
[C---:B------:R-:W-:Y:S02]  /*0e80*/  @P1 R2UR UR11, R15.reuse ;  /* 0x000000000f0b12ca */ /* 0x040fe400000e0000 */
[----:B------:R-:W-:Y:S02]  /*0e90*/  @P1 R2UR UR4, R14 ;  /* 0x000000000e0412ca */ /* 0x000fe400000e0000 */
[----:B------:R-:W-:-:S13]  /*0ea0*/  @P1 R2UR UR5, R15 ;  /* 0x000000000f0512ca */ /* 0x000fda00000e0000 */
[----:B------:R-:W4:Y:S01]  /*0eb0*/  @P1 LDG.E R32, desc[UR4][R20.64+0x24] ;  /* 0x0000240414201981 */ /* 0x000f22000c1e1900 */
[----:B--2---:R-:W-:-:S03]  /*0ec0*/  @!P0 LOP3.LUT R12, R12, R25, RZ, 0x3c, !PT ;  /* 0x000000190c0c8212 */ /* 0x004fc600078e3cff */
[----:B------:R-:W2:Y:S01]  /*0ed0*/  @P5 LDG.E R25, desc[UR12][R20.64+0x64] ;  /* 0x0000640c14195981 */ /* 0x000ea2000c1e1900 */
[----:B---3--:R-:W-:-:S03]  /*0ee0*/  @P1 LOP3.LUT R12, R12, R27, RZ, 0x3c, !PT ;  /* 0x0000001b0c0c1212 */ /* 0x008fc600078e3cff */
[----:B------:R-:W3:Y:S01]  /*0ef0*/  @P1 LDG.E R27, desc[UR6][R20.64+0x18] ;  /* 0x00001806141b1981 */ /* 0x000ee2000c1e1900 */
[----:B------:R-:W-:Y:S02]  /*0f00*/  @P2 R2UR UR6, R14 ;  /* 0x000000000e0622ca */ /* 0x000fe400000e0000 */
[----:B------:R-:W-:Y:S02]  /*0f10*/  @P2 R2UR UR7, R15 ;  /* 0x000000000f0722ca */ /* 0x000fe400000e0000 */
[----:B----4-:R-:W-:Y:S02]  /*0f20*/  @!P0 LOP3.LUT R3, R3, R30, RZ, 0x3c, !PT ;  /* 0x0000001e03038212 */ /* 0x010fe400078e3cff */
[----:B------:R-:W4:Y:S01]  /*0f30*/  @P1 LDG.E R30, desc[UR8][R20.64+0x1c] ;  /* 0x00001c08141e1981 */ /* 0x000f22000c1e1900 */
[----:B------:R-:W-:-:S08]  /*0f40*/  @!P0 LOP3.LUT R6, R6, R31, RZ, 0x3c, !PT ;  /* 0x0000001f06068212 */ /* 0x000fd000078e3cff */
[----:B------:R-:W4:Y:S01]  /*0f50*/  @P2 LDG.E R31, desc[UR6][R20.64+0x2c] ;  /* 0x00002c06141f2981 */ /* 0x000f22000c1e1900 */
[----:B------:R-:W-:-:S03]  /*0f60*/  @!P0 LOP3.LUT R2, R2, R29, RZ, 0x3c, !PT ;  /* 0x0000001d02028212 */ /* 0x000fc600078e3cff */
[----:B------:R-:W4:Y:S01]  /*0f70*/  @P1 LDG.E R29, desc[UR10][R20.64+0x20] ;  /* 0x0000200a141d1981 */ /* 0x000f22000c1e1900 */
[C---:B------:R-:W-:Y:S02]  /*0f80*/  @P2 R2UR UR12, R14.reuse ;  /* 0x000000000e0c22ca */ /* 0x040fe400000e0000 */
[C---:B------:R-:W-:Y:S02]  /*0f90*/  @P2 R2UR UR13, R15.reuse ;  /* 0x000000000f0d22ca */ /* 0x040fe400000e0000 */
[----:B------:R-:W-:Y:S02]  /*0fa0*/  @P2 R2UR UR4, R14 ;  /* 0x000000000e0422ca */ /* 0x000fe400000e0000 */
[----:B------:R-:W-:Y:S02]  /*0fb0*/  @P2 R2UR UR5, R15 ;  /* 0x000000000f0522ca */ /* 0x000fe400000e0000 */
[----:B------:R-:W-:Y:S02]  /*0fc0*/  @P2 LOP3.LUT R12, R12, R33, RZ, 0x3c, !PT ;  /* 0x000000210c0c2212 */ /* 0x000fe400078e3cff */
[----:B------:R-:W-:-:S02]  /*0fd0*/  @P6 R2UR UR14, R14 ;  /* 0x000000000e0e62ca */ /* 0x000fc400000e0000 */
[C---:B------:R-:W-:Y:S02]  /*0fe0*/  @P6 R2UR UR15, R15.reuse ;  /* 0x000000000f0f62ca */ /* 0x040fe400000e0000 */
[----:B------:R-:W-:Y:S01]  /*0ff0*/  @P3 R2UR UR10, R14 ;  /* 0x000000000e0a32ca */ /* 0x000fe200000e0000 */
[----:B------:R-:W4:Y:S01]  /*1000*/  @P2 LDG.E R34, desc[UR12][R20.64+0x30] ;  /* 0x0000300c14222981 */ /* 0x000f22000c1e1900 */
[C---:B------:R-:W-:Y:S02]  /*1010*/  @P3 R2UR UR11, R15.reuse ;  /* 0x000000000f0b32ca */ /* 0x040fe400000e0000 */
[----:B------:R-:W-:Y:S02]  /*1020*/  @P3 LOP3.LUT R12, R12, R35, RZ, 0x3c, !PT ;  /* 0x000000230c0c3212 */ /* 0x000fe400078e3cff */
[----:B------:R-:W-:Y:S02]  /*1030*/  @P3 R2UR UR8, R14 ;  /* 0x000000000e0832ca */ /* 0x000fe400000e0000 */
[----:B------:R-:W-:-:S02]  /*1040*/  @P3 R2UR UR9, R15 ;  /* 0x000000000f0932ca */ /* 0x000fc400000e0000 */
[----:B------:R-:W-:Y:S02]  /*1050*/  @P3 R2UR UR12, R14 ;  /* 0x000000000e0c32ca */ /* 0x000fe400000e0000 */
[----:B------:R-:W-:Y:S02]  /*1060*/  @P3 R2UR UR13, R15 ;  /* 0x000000000f0d32ca */ /* 0x000fe400000e0000 */
[----:B------:R-:W-:Y:S02]  /*1070*/  @P4 LOP3.LUT R12, R12, R37, RZ, 0x3c, !PT ;  /* 0x000000250c0c4212 */ /* 0x000fe400078e3cff */
[----:B------:R-:W-:Y:S02]  /*1080*/  @!P0 LOP3.LUT R7, R7, R24, RZ, 0x3c, !PT ;  /* 0x0000001807078212 */ /* 0x000fe400078e3cff */
[----:B------:R-:W4:Y:S02]  /*1090*/  @P2 LDG.E R24, desc[UR6][R20.64+0x38] ;  /* 0x0000380614182981 */ /* 0x000f24000c1e1900 */
[----:B------:R-:W-:-:S02]  /*10a0*/  @P1 LOP3.LUT R7, R7, R32, RZ, 0x3c, !PT ;  /* 0x0000002007071212 */ /* 0x000fc400078e3cff */
[----:B---3--:R-:W-:Y:S02]  /*10b0*/  @P1 LOP3.LUT R2, R2, R27, RZ, 0x3c, !PT ;  /* 0x0000001b02021212 */ /* 0x008fe400078e3cff */
[----:B------:R-:W3:Y:S01]  /*10c0*/  @P2 LDG.E R27, desc[UR4][R20.64+0x34] ;  /* 0x00003404141b2981 */ /* 0x000ee2000c1e1900 */
[----:B------:R-:W-:Y:S02]  /*10d0*/  @P3 R2UR UR4, R14 ;  /* 0x000000000e0432ca */ /* 0x000fe400000e0000 */
[----:B------:R-:W-:Y:S02]  /*10e0*/  @P3 R2UR UR5, R15 ;  /* 0x000000000f0532ca */ /* 0x000fe400000e0000 */
[----:B--2---:R-:W-:Y:S02]  /*10f0*/  @P5 LOP3.LUT R12, R12, R25, RZ, 0x3c, !PT ;  /* 0x000000190c0c5212 */ /* 0x004fe400078e3cff */
[----:B------:R-:W2:Y:S01]  /*1100*/  @P6 LDG.E R25, desc[UR14][R20.64+0x78] ;  /* 0x0000780e14196981 */ /* 0x000ea2000c1e1900 */
[----:B----4-:R-:W-:-:S03]  /*1110*/  @P1 LOP3.LUT R3, R3, R30, RZ, 0x3c, !PT ;  /* 0x0000001e03031212 */ /* 0x010fc600078e3cff */
[----:B------:R-:W4:Y:S01]  /*1120*/  @P3 LDG.E R30, desc[UR10][R20.64+0x44] ;  /* 0x0000440a141e3981 */ /* 0x000f22000c1e1900 */
[----:B------:R-:W-:-:S03]  /*1130*/  @P2 LOP3.LUT R2, R2, R31, RZ, 0x3c, !PT ;  /* 0x0000001f02022212 */ /* 0x000fc600078e3cff */
[----:B------:R-:W4:Y:S04]  /*1140*/  @P3 LDG.E R31, desc[UR12][R20.64+0x48] ;  /* 0x0000480c141f3981 */ /* 0x000f28000c1e1900 */
[----:B------:R-:W4:Y:S01]  /*1150*/  @P3 LDG.E R32, desc[UR4][R20.64+0x4c] ;  /* 0x00004c0414203981 */ /* 0x000f22000c1e1900 */
[----:B------:R-:W-:-:S03]  /*1160*/  @P1 LOP3.LUT R6, R6, R29, RZ, 0x3c, !PT ;  /* 0x0000001d06061212 */ /* 0x000fc600078e3cff */
[----:B------:R-:W4:Y:S01]  /*1170*/  @P3 LDG.E R29, desc[UR8][R20.64+0x40] ;  /* 0x00004008141d3981 */ /* 0x000f22000c1e1900 */
[----:B------:R-:W-:Y:S02]  /*1180*/  LOP3.LUT P0, RZ, R28, 0x80, RZ, 0xc0, !PT ;  /* 0x000000801cff7812 */ /* 0x000fe4000780c0ff */
[C---:B------:R-:W-:Y:S02]  /*1190*/  @P4 R2UR UR6, R14.reuse ;  /* 0x000000000e0642ca */ /* 0x040fe400000e0000 */
[C---:B------:R-:W-:Y:S02]  /*11a0*/  @P4 R2UR UR7, R15.reuse ;  /* 0x000000000f0742ca */ /* 0x040fe400000e0000 */
[C---:B------:R-:W-:Y:S02]  /*11b0*/  @P4 R2UR UR4, R14.reuse ;  /* 0x000000000e0442ca */ /* 0x040fe400000e0000 */
[----:B------:R-:W-:Y:S02]  /*11c0*/  @P4 R2UR UR5, R15 ;  /* 0x000000000f0542ca */ /* 0x000fe400000e0000 */
[----:B------:R-:W-:-:S02]  /*11d0*/  @P4 R2UR UR8, R14 ;  /* 0x000000000e0842ca */ /* 0x000fc400000e0000 */
[C---:B------:R-:W-:Y:S02]  /*11e0*/  @P4 R2UR UR9, R15.reuse ;  /* 0x000000000f0942ca */ /* 0x040fe400000e0000 */
[C---:B------:R-:W-:Y:S02]  /*11f0*/  @P0 R2UR UR18, R14.reuse ;  /* 0x000000000e1202ca */ /* 0x040fe400000e0000 */
[C---:B------:R-:W-:Y:S01]  /*1200*/  @P0 R2UR UR19, R15.reuse ;  /* 0x000000000f1302ca */ /* 0x040fe200000e0000 */
[----:B------:R-:W4:Y:S01]  /*1210*/  @P4 LDG.E R33, desc[UR6][R20.64+0x54] ;  /* 0x0000540614214981 */ /* 0x000f22000c1e1900 */
[C---:B------:R-:W-:Y:S02]  /*1220*/  @P5 R2UR UR10, R14.reuse ;  /* 0x000000000e0a52ca */ /* 0x040fe400000e0000 */
[----:B------:R-:W-:Y:S02]  /*1230*/  @P5 R2UR UR11, R15 ;  /* 0x000000000f0b52ca */ /* 0x000fe400000e0000 */
[----:B------:R-:W-:-:S02]  /*1240*/  @P5 R2UR UR12, R14 ;  /* 0x000000000e0c52ca */ /* 0x000fc400000e0000 */
[C---:B------:R-:W-:Y:S02]  /*1250*/  @P5 R2UR UR13, R15.reuse ;  /* 0x000000000f0d52ca */ /* 0x040fe400000e0000 */
[C---:B------:R-:W-:Y:S02]  /*1260*/  @P5 R2UR UR14, R14.reuse ;  /* 0x000000000e0e52ca */ /* 0x040fe400000e0000 */
[C---:B------:R-:W-:Y:S02]  /*1270*/  @P5 R2UR UR15, R15.reuse ;  /* 0x000000000f0f52ca */ /* 0x040fe400000e0000 */
[----:B------:R-:W-:Y:S02]  /*1280*/  @P5 R2UR UR16, R14 ;  /* 0x000000000e1052ca */ /* 0x000fe400000e0000 */
[----:B------:R-:W-:Y:S02]  /*1290*/  @P5 R2UR UR17, R15 ;  /* 0x000000000f1152ca */ /* 0x000fe400000e0000 */
[----:B------:R-:W-:-:S02]  /*12a0*/  @P2 LOP3.LUT R3, R3, R34, RZ, 0x3c, !PT ;  /* 0x0000002203032212 */ /* 0x000fc400078e3cff */
[----:B------:R-:W-:Y:S02]  /*12b0*/  @P2 LOP3.LUT R7, R7, R24, RZ, 0x3c, !PT ;  /* 0x0000001807072212 */ /* 0x000fe400078e3cff */
[----:B------:R-:W4:Y:S07]  /*12c0*/  @P4 LDG.E R24, desc[UR4][R20.64+0x58] ;  /* 0x0000580414184981 */ /* 0x000f2e000c1e1900 */
[----:B------:R-:W4:Y:S01]  /*12d0*/  @P5 LDG.E R34, desc[UR16][R20.64+0x74] ;  /* 0x0000741014225981 */ /* 0x000f22000c1e1900 */
[----:B---3--:R-:W-:-:S03]  /*12e0*/  @P2 LOP3.LUT R6, R6, R27, RZ, 0x3c, !PT ;  /* 0x0000001b06062212 */ /* 0x008fc600078e3cff */
[----:B------:R-:W3:Y:S01]  /*12f0*/  @P4 LDG.E R27, desc[UR6][R20.64+0x5c] ;  /* 0x00005c06141b4981 */ /* 0x000ee2000c1e1900 */
[----:B--2---:R-:W-:-:S03]  /*1300*/  @P6 LOP3.LUT R12, R12, R25, RZ, 0x3c, !PT ;  /* 0x000000190c0c6212 */ /* 0x004fc600078e3cff */
[----:B------:R-:W2:Y:S01]  /*1310*/  @P0 LDG.E R25, desc[UR18][R20.64+0x8c] ;  /* 0x00008c1214190981 */ /* 0x000ea2000c1e1900 */
[----:B----4-:R-:W-:-:S03]  /*1320*/  @P3 LOP3.LUT R3, R3, R30, RZ, 0x3c, !PT ;  /* 0x0000001e03033212 */ /* 0x010fc600078e3cff */
[----:B------:R-:W4:Y:S01]  /*1330*/  @P4 LDG.E R30, desc[UR8][R20.64+0x60] ;  /* 0x00006008141e4981 */ /* 0x000f22000c1e1900 */
[----:B------:R-:W-:-:S03]  /*1340*/  @P3 LOP3.LUT R6, R6, R31, RZ, 0x3c, !PT ;  /* 0x0000001f06063212 */ /* 0x000fc600078e3cff */
[----:B------:R-:W4:Y:S01]  /*1350*/  @P5 LDG.E R31, desc[UR14][R20.64+0x70] ;  /* 0x0000700e141f5981 */ /* 0x000f22000c1e1900 */
[----:B------:R-:W-:-:S03]  /*1360*/  @P3 LOP3.LUT R7, R7, R32, RZ, 0x3c, !PT ;  /* 0x0000002007073212 */ /* 0x000fc600078e3cff */
[----:B------:R-:W4:Y:S01]  /*1370*/  @P5 LDG.E R32, desc[UR12][R20.64+0x6c] ;  /* 0x00006c0c14205981 */ /* 0x000f22000c1e1900 */
[----:B------:R-:W-:-:S03]  /*1380*/  @P3 LOP3.LUT R2, R2, R29, RZ, 0x3c, !PT ;  /* 0x0000001d02023212 */ /* 0x000fc600078e3cff */
[----:B------:R-:W4:Y:S01]  /*1390*/  @P5 LDG.E R29, desc[UR10][R20.64+0x68] ;  /* 0x0000680a141d5981 */ /* 0x000f22000c1e1900 */
[C---:B------:R-:W-:Y:S02]  /*13a0*/  @P6 R2UR UR4, R14.reuse ;  /* 0x000000000e0462ca */ /* 0x040fe400000e0000 */
[C---:B------:R-:W-:Y:S02]  /*13b0*/  @P6 R2UR UR5, R15.reuse ;  /* 0x000000000f0562ca */ /* 0x040fe400000e0000 */
[C---:B------:R-:W-:Y:S02]  /*13c0*/  @P6 R2UR UR6, R14.reuse ;  /* 0x000000000e0662ca */ /* 0x040fe400000e0000 */
[C---:B------:R-:W-:Y:S02]  /*13d0*/  @P6 R2UR UR7, R15.reuse ;  /* 0x000000000f0762ca */ /* 0x040fe400000e0000 */
[----:B------:R-:W-:Y:S02]  /*13e0*/  @P6 R2UR UR8, R14 ;  /* 0x000000000e0862ca */ /* 0x000fe400000e0000 */
[----:B------:R-:W-:-:S02]  /*13f0*/  @P6 R2UR UR9, R15 ;  /* 0x000000000f0962ca */ /* 0x000fc400000e0000 */
[C---:B------:R-:W-:Y:S02]  /*1400*/  @P6 R2UR UR10, R14.reuse ;  /* 0x000000000e0a62ca */ /* 0x040fe400000e0000 */
[C---:B------:R-:W-:Y:S02]  /*1410*/  @P6 R2UR UR11, R15.reuse ;  /* 0x000000000f0b62ca */ /* 0x040fe400000e0000 */
[C---:B------:R-:W-:Y:S02]  /*1420*/  @P0 R2UR UR12, R14.reuse ;  /* 0x000000000e0c02ca */ /* 0x040fe400000e0000 */
[C---:B------:R-:W-:Y:S02]  /*1430*/  @P0 R2UR UR13, R15.reuse ;  /* 0x000000000f0d02ca */ /* 0x040fe400000e0000 */
[----:B------:R-:W-:Y:S02]  /*1440*/  @P0 R2UR UR14, R14 ;  /* 0x000000000e0e02ca */ /* 0x000fe400000e0000 */
[----:B------:R-:W-:-:S02]  /*1450*/  @P0 R2UR UR15, R15 ;  /* 0x000000000f0f02ca */ /* 0x000fc400000e0000 */
[----:B------:R-:W-:Y:S02]  /*1460*/  @P0 R2UR UR16, R14 ;  /* 0x000000000e1002ca */ /* 0x000fe400000e0000 */
[----:B------:R-:W-:Y:S02]  /*1470*/  @P0 R2UR UR17, R15 ;  /* 0x000000000f1102ca */ /* 0x000fe400000e0000 */
[----:B------:R-:W-:Y:S02]  /*1480*/  @P4 LOP3.LUT R2, R2, R33, RZ, 0x3c, !PT ;  /* 0x0000002102024212 */ /* 0x000fe400078e3cff */
[----:B------:R-:W-:Y:S02]  /*1490*/  @P4 LOP3.LUT R3, R3, R24, RZ, 0x3c, !PT ;  /* 0x0000001803034212 */ /* 0x000fe400078e3cff */
[----:B------:R-:W4:Y:S01]  /*14a0*/  @P6 LDG.E R24, desc[UR6][R20.64+0x80] ;  /* 0x0000800614186981 */ /* 0x000f22000c1e1900 */
[----:B---3--:R-:W-:-:S03]  /*14b0*/  @P4 LOP3.LUT R6, R6, R27, RZ, 0x3c, !PT ;  /* 0x0000001b06064212 */ /* 0x008fc600078e3cff */
[----:B------:R-:W3:Y:S01]  /*14c0*/  @P6 LDG.E R27, desc[UR8][R20.64+0x84] ;  /* 0x00008408141b6981 */ /* 0x000ee2000c1e1900 */
[----:B--2---:R-:W-:-:S03]  /*14d0*/  @P0 LOP3.LUT R12, R12, R25, RZ, 0x3c, !PT ;  /* 0x000000190c0c0212 */ /* 0x004fc600078e3cff */
[----:B------:R-:W2:Y:S01]  /*14e0*/  @P6 LDG.E R25, desc[UR4][R20.64+0x7c] ;  /* 0x00007c0414196981 */ /* 0x000ea2000c1e1900 */
[----:B----4-:R-:W-:-:S03]  /*14f0*/  @P4 LOP3.LUT R7, R7, R30, RZ, 0x3c, !PT ;  /* 0x0000001e07074212 */ /* 0x010fc600078e3cff */
[----:B------:R-:W4:Y:S01]  /*1500*/  @P6 LDG.E R30, desc[UR10][R20.64+0x88] ;  /* 0x0000880a141e6981 */ /* 0x000f22000c1e1900 */
[----:B------:R-:W-:Y:S02]  /*1510*/  @P5 LOP3.LUT R6, R6, R31, RZ, 0x3c, !PT ;  /* 0x0000001f06065212 */ /* 0x000fe400078e3cff */
[----:B------:R-:W-:Y:S01]  /*1520*/  @P5 LOP3.LUT R7, R7, R34, RZ, 0x3c, !PT ;  /* 0x0000002207075212 */ /* 0x000fe200078e3cff */
[----:B------:R-:W4:Y:S01]  /*1530*/  @P0 LDG.E R31, desc[UR16][R20.64+0x98] ;  /* 0x00009810141f0981 */ /* 0x000f22000c1e1900 */
[----:B------:R-:W-:-:S03]  /*1540*/  @P5 LOP3.LUT R3, R3, R32, RZ, 0x3c, !PT ;  /* 0x0000002003035212 */ /* 0x000fc600078e3cff */
[----:B------:R-:W4:Y:S01]  /*1550*/  @P0 LDG.E R32, desc[UR14][R20.64+0x94] ;  /* 0x0000940e14200981 */ /* 0x000f22000c1e1900 */
[----:B------:R-:W-:-:S03]  /*1560*/  @P5 LOP3.LUT R2, R2, R29, RZ, 0x3c, !PT ;  /* 0x0000001d02025212 */ /* 0x000fc600078e3cff */
[----:B------:R-:W4:Y:S04]  /*1570*/  @P0 LDG.E R29, desc[UR12][R20.64+0x90] ;  /* 0x0000900c141d0981 */ /* 0x000f28000c1e1900 */
[----:B------:R-:W4:Y:S01]  /*1580*/  @P0 LDG.E R34, desc[UR18][R20.64+0x9c] ;  /* 0x00009c1214220981 */ /* 0x000f22000c1e1900 */
[----:B------:R-:W-:Y:S02]  /*1590*/  @P6 LOP3.LUT R3, R3, R24, RZ, 0x3c, !PT ;  /* 0x0000001803036212 */ /* 0x000fe400078e3cff */
[----:B---3--:R-:W-:Y:S02]  /*15a0*/  @P6 LOP3.LUT R6, R6, R27, RZ, 0x3c, !PT ;  /* 0x0000001b06066212 */ /* 0x008fe400078e3cff */
[----:B--2---:R-:W-:Y:S02]  /*15b0*/  @P6 LOP3.LUT R2, R2, R25, RZ, 0x3c, !PT ;  /* 0x0000001902026212 */ /* 0x004fe400078e3cff */
[----:B----4-:R-:W-:-:S02]  /*15c0*/  @P6 LOP3.LUT R7, R7, R30, RZ, 0x3c, !PT ;  /* 0x0000001e07076212 */ /* 0x010fc400078e3cff */
[----:B------:R-:W-:Y:S02]  /*15d0*/  @P0 LOP3.LUT R6, R6, R31, RZ, 0x3c, !PT ;  /* 0x0000001f06060212 */ /* 0x000fe400078e3cff */
[----:B------:R-:W-:Y:S02]  /*15e0*/  @P0 LOP3.LUT R3, R3, R32, RZ, 0x3c, !PT ;  /* 0x0000002003030212 */ /* 0x000fe400078e3cff */
[----:B------:R-:W-:Y:S02]  /*15f0*/  @P0 LOP3.LUT R2, R2, R29, RZ, 0x3c, !PT ;  /* 0x0000001d02020212 */ /* 0x000fe400078e3cff */
[----:B------:R-:W-:Y:S02]  /*1600*/  @P0 LOP3.LUT R7, R7, R34, RZ, 0x3c, !PT ;  /* 0x0000002207070212 */ /* 0x000fe400078e3cff */
[----:B------:R-:W-:-:S13]  /*1610*/  R2P PR, R28.B1, 0x7f ;  /* 0x0000007f1c007804 */ /* 0x000fda0000001000 */
[C---:B------:R-:W-:Y:S02]  /*1620*/  @P0 R2UR UR4, R14.reuse ;  /* 0x000000000e0402ca */ /* 0x040fe400000e0000 */
[C---:B------:R-:W-:Y:S02]  /*1630*/  @P0 R2UR UR5, R15.reuse ;  /* 0x000000000f0502ca */ /* 0x040fe400000e0000 */
[----:B------:R-:W-:Y:S02]  /*1640*/  @P1 R2UR UR6, R14 ;  /* 0x000000000e0612ca */ /* 0x000fe400000e0000 */
[----:B------:R-:W-:-:S09]  /*1650*/  @P1 R2UR UR7, R15 ;  /* 0x000000000f0712ca */ /* 0x000fd200000e0000 */
[----:B------:R-:W2:Y:S04]  /*1660*/  @P0 LDG.E R25, desc[UR4][R20.64+0xa0] ;  /* 0x0000a00414190981 */ /* 0x000ea8000c1e1900 */
[----:B------:R-:W3:Y:S01]  /*1670*/  @P1 LDG.E R29, desc[UR6][R20.64+0xb4] ;  /* 0x0000b406141d1981 */ /* 0x000ee2000c1e1900 */
[C---:B------:R-:W-:Y:S02]  /*1680*/  @P2 R2UR UR4, R14.reuse ;  /* 0x000000000e0422ca */ /* 0x040fe400000e0000 */
[C---:B------:R-:W-:Y:S02]  /*1690*/  @P2 R2UR UR5, R15.reuse ;  /* 0x000000000f0522ca */ /* 0x040fe400000e0000 */
[----:B------:R-:W-:Y:S02]  /*16a0*/  @P3 R2UR UR6, R14 ;  /* 0x000000000e0632ca */ /* 0x000fe400000e0000 */
[----:B------:R-:W-:-:S02]  /*16b0*/  @P3 R2UR UR7, R15 ;  /* 0x000000000f0732ca */ /* 0x000fc400000e0000 */
[----:B------:R-:W-:Y:S02]  /*16c0*/  @P0 R2UR UR8, R14 ;  /* 0x000000000e0802ca */ /* 0x000fe400000e0000 */
[----:B------:R-:W-:-:S05]  /*16d0*/  @P0 R2UR UR9, R15 ;  /* 0x000000000f0902ca */ /* 0x000fca00000e0000 */
[----:B------:R-:W4:Y:S01]  /*16e0*/  @P2 LDG.E R31, desc[UR4][R20.64+0xc8] ;  /* 0x0000c804141f2981 */ /* 0x000f22000c1e1900 */
[C---:B------:R-:W-:Y:S02]  /*16f0*/  @P0 R2UR UR4, R14.reuse ;  /* 0x000000000e0402ca */ /* 0x040fe400000e0000 */
[C---:B------:R-:W-:Y:S01]  /*1700*/  @P0 R2UR UR5, R15.reuse ;  /* 0x000000000f0502ca */ /* 0x040fe200000e0000 */
[----:B------:R-:W4:Y:S01]  /*1710*/  @P3 LDG.E R33, desc[UR6][R20.64+0xdc] ;  /* 0x0000dc0614213981 */ /* 0x000f22000c1e1900 */
[C---:B------:R-:W-:Y:S02]  /*1720*/  @P0 R2UR UR6, R14.reuse ;  /* 0x000000000e0602ca */ /* 0x040fe400000e0000 */
[----:B------:R-:W-:Y:S01]  /*1730*/  @P0 R2UR UR7, R15 ;  /* 0x000000000f0702ca */ /* 0x000fe200000e0000 */
[----:B------:R-:W4:Y:S08]  /*1740*/  @P0 LDG.E R24, desc[UR8][R20.64+0xb0] ;  /* 0x0000b00814180981 */ /* 0x000f30000c1e1900 */
[----:B------:R-:W4:Y:S04]  /*1750*/  @P0 LDG.E R27, desc[UR4][R20.64+0xa4] ;  /* 0x0000a404141b0981 */ /* 0x000f28000c1e1900 */
[----:B------:R-:W4:Y:S01]  /*1760*/  @P0 LDG.E R34, desc[UR6][R20.64+0xa8] ;  /* 0x0000a80614220981 */ /* 0x000f22000c1e1900 */
[----:B------:R-:W-:-:S02]  /*1770*/  @P4 R2UR UR6, R14 ;  /* 0x000000000e0642ca */ /* 0x000fc400000e0000 */
[----:B------:R-:W-:Y:S02]  /*1780*/  @P4 R2UR UR7, R15 ;  /* 0x000000000f0742ca */ /* 0x000fe400000e0000 */
[----:B--2---:R-:W-:-:S11]  /*1790*/  @P0 LOP3.LUT R12, R12, R25, RZ, 0x3c, !PT ;  /* 0x000000190c0c0212 */ /* 0x004fd600078e3cff */
[----:B------:R-:W2:Y:S01]  /*17a0*/  @P4 LDG.E R25, desc[UR6][R20.64+0xf0] ;  /* 0x0000f00614194981 */ /* 0x000ea2000c1e1900 */
[----:B---3--:R-:W-:-:S03]  /*17b0*/  @P1 LOP3.LUT R12, R12, R29, RZ, 0x3c, !PT ;  /* 0x0000001d0c0c1212 */ /* 0x008fc600078e3cff */
[----:B------:R-:W3:Y:S01]  /*17c0*/  @P0 LDG.E R29, desc[UR4][R20.64+0xac] ;  /* 0x0000ac04141d0981 */ /* 0x000ee2000c1e1900 */
[C---:B------:R-:W-:Y:S02]  /*17d0*/  @P2 R2UR UR8, R14.reuse ;  /* 0x000000000e0822ca */ /* 0x040fe400000e0000 */
[C---:B------:R-:W-:Y:S02]  /*17e0*/  @P2 R2UR UR9, R15.reuse ;  /* 0x000000000f0922ca */ /* 0x040fe400000e0000 */
[C---:B------:R-:W-:Y:S02]  /*17f0*/  @P1 R2UR UR10, R14.reuse ;  /* 0x000000000e0a12ca */ /* 0x040fe400000e0000 */
[C---:B------:R-:W-:Y:S02]  /*1800*/  @P1 R2UR UR11, R15.reuse ;  /* 0x000000000f0b12ca */ /* 0x040fe400000e0000 */
[----:B------:R-:W-:Y:S02]  /*1810*/  @P3 R2UR UR4, R14 ;  /* 0x000000000e0432ca */ /* 0x000fe400000e0000 */
[----:B------:R-:W-:-:S05]  /*1820*/  @P3 R2UR UR5, R15 ;  /* 0x000000000f0532ca */ /* 0x000fca00000e0000 */
[----:B------:R-:W3:Y:S01]  /*1830*/  @P2 LDG.E R32, desc[UR8][R20.64+0xd8] ;  /* 0x0000d80814202981 */ /* 0x000ee2000c1e1900 */
[C---:B------:R-:W-:Y:S02]  /*1840*/  @P5 R2UR UR8, R14.reuse ;  /* 0x000000000e0852ca */ /* 0x040fe400000e0000 */
[C---:B------:R-:W-:Y:S01]  /*1850*/  @P5 R2UR UR9, R15.reuse ;  /* 0x000000000f0952ca */ /* 0x040fe200000e0000 */
[----:B------:R-:W3:Y:S04]  /*1860*/  @P1 LDG.E R36, desc[UR10][R20.64+0xc4] ;  /* 0x0000c40a14241981 */ /* 0x000ee8000c1e1900 */
[----:B------:R-:W3:Y:S01]  /*1870*/  @P3 LDG.E R30, desc[UR4][R20.64+0xec] ;  /* 0x0000ec04141e3981 */ /* 0x000ee2000c1e1900 */
[----:B------:R-:W-:Y:S02]  /*1880*/  @P1 R2UR UR4, R14 ;  /* 0x000000000e0412ca */ /* 0x000fe400000e0000 */
[----:B------:R-:W-:-:S02]  /*1890*/  @P1 R2UR UR5, R15 ;  /* 0x000000000f0512ca */ /* 0x000fc400000e0000 */
[----:B----4-:R-:W-:Y:S02]  /*18a0*/  @P0 LOP3.LUT R7, R7, R24, RZ, 0x3c, !PT ;  /* 0x0000001807070212 */ /* 0x010fe400078e3cff */
[----:B------:R-:W-:Y:S01]  /*18b0*/  @P0 LOP3.LUT R2, R2, R27, RZ, 0x3c, !PT ;  /* 0x0000001b02020212 */ /* 0x000fe200078e3cff */
[----:B------:R-:W4:Y:S01]  /*18c0*/  @P4 LDG.E R24, desc[UR6][R20.64+0x100] ;  /* 0x0001000614184981 */ /* 0x000f22000c1e1900 */
[C---:B------:R-:W-:Y:S02]  /*18d0*/  @P6 R2UR UR12, R14.reuse ;  /* 0x000000000e0c62ca */ /* 0x040fe400000e0000 */
[C---:B------:R-:W-:Y:S01]  /*18e0*/  @P6 R2UR UR13, R15.reuse ;  /* 0x000000000f0d62ca */ /* 0x040fe200000e0000 */
[----:B------:R-:W4:Y:S01]  /*18f0*/  @P5 LDG.E R27, desc[UR8][R20.64+0x104] ;  /* 0x00010408141b5981 */ /* 0x000f22000c1e1900 */
[----:B------:R-:W-:Y:S02]  /*1900*/  @P2 R2UR UR8, R14 ;  /* 0x000000000e0822ca */ /* 0x000fe400000e0000 */
[----:B------:R-:W-:-:S02]  /*1910*/  @P2 R2UR UR9, R15 ;  /* 0x000000000f0922ca */ /* 0x000fc400000e0000 */
[----:B------:R-:W-:Y:S02]  /*1920*/  @P2 LOP3.LUT R12, R12, R31, RZ, 0x3c, !PT ;  /* 0x0000001f0c0c2212 */ /* 0x000fe400078e3cff */
[----:B------:R-:W4:Y:S01]  /*1930*/  @P1 LDG.E R31, desc[UR4][R20.64+0xb8] ;  /* 0x0000b804141f1981 */ /* 0x000f22000c1e1900 */
[----:B------:R-:W-:Y:S02]  /*1940*/  @P1 R2UR UR6, R14 ;  /* 0x000000000e0612ca */ /* 0x000fe400000e0000 */
[----:B------:R-:W-:Y:S02]  /*1950*/  @P1 R2UR UR7, R15 ;  /* 0x000000000f0712ca */ /* 0x000fe400000e0000 */
[----:B------:R-:W-:Y:S02]  /*1960*/  @P3 LOP3.LUT R12, R12, R33, RZ, 0x3c, !PT ;  /* 0x000000210c0c3212 */ /* 0x000fe400078e3cff */
[----:B------:R-:W4:Y:S01]  /*1970*/  @P6 LDG.E R33, desc[UR12][R20.64+0x118] ;  /* 0x0001180c14216981 */ /* 0x000f22000c1e1900 */
[----:B------:R-:W-:-:S02]  /*1980*/  @P0 LOP3.LUT R3, R3, R34, RZ, 0x3c, !PT ;  /* 0x0000002203030212 */ /* 0x000fc400078e3cff */
[----:B--2---:R-:W-:-:S06]  /*1990*/  @P4 LOP3.LUT R12, R12, R25, RZ, 0x3c, !PT ;  /* 0x000000190c0c4212 */ /* 0x004fcc00078e3cff */
[----:B------:R-:W2:Y:S01]  /*19a0*/  @P1 LDG.E R25, desc[UR6][R20.64+0xc0] ;  /* 0x0000c00614191981 */ /* 0x000ea2000c1e1900 */
[----:B---3--:R-:W-:-:S03]  /*19b0*/  @P0 LOP3.LUT R6, R6, R29, RZ, 0x3c, !PT ;  /* 0x0000001d06060212 */ /* 0x008fc600078e3cff */
[----:B------:R-:W3:Y:S01]  /*19c0*/  @P2 LDG.E R29, desc[UR8][R20.64+0xcc] ;  /* 0x0000cc08141d2981 */ /* 0x000ee2000c1e1900 */
[----:B------:R-:W-:-:S03]  /*19d0*/  LOP3.LUT P0, RZ, R28, 0x8000, RZ, 0xc0, !PT ;  /* 0x000080001cff7812 */ /* 0x000fc6000780c0ff */
[----:B------:R-:W3:Y:S01]  /*19e0*/  @P1 LDG.E R28, desc[UR4][R20.64+0xbc] ;  /* 0x0000bc04141c1981 */ /* 0x000ee2000c1e1900 */
[C---:B------:R-:W-:Y:S02]  /*19f0*/  @P5 R2UR UR10, R14.reuse ;  /* 0x000000000e0a52ca */ /* 0x040fe400000e0000 */
[C---:B------:R-:W-:Y:S02]  /*1a00*/  @P5 R2UR UR11, R15.reuse ;  /* 0x000000000f0b52ca */ /* 0x040fe400000e0000 */
[C---:B------:R-:W-:Y:S02]  /*1a10*/  @P2 R2UR UR4, R14.reuse ;  /* 0x000000000e0422ca */ /* 0x040fe400000e0000 */
[----:B------:R-:W-:Y:S02]  /*1a20*/  @P2 R2UR UR5, R15 ;  /* 0x000000000f0522ca */ /* 0x000fe400000e0000 */
[----:B------:R-:W-:Y:S02]  /*1a30*/  @P2 R2UR UR6, R14 ;  /* 0x000000000e0622ca */ /* 0x000fe400000e0000 */
[----:B------:R-:W-:-:S02]  /*1a40*/  @P1 LOP3.LUT R7, R7, R36, RZ, 0x3c, !PT ;  /* 0x0000002407071212 */ /* 0x000fc400078e3cff */
[----:B------:R-:W-:-:S03]  /*1a50*/  @P2 R2UR UR7, R15 ;  /* 0x000000000f0722ca */ /* 0x000fc600000e0000 */
[----:B------:R-:W3:Y:S01]  /*1a60*/  @P5 LDG.E R34, desc[UR10][R20.64+0x114] ;  /* 0x0001140a14225981 */ /* 0x000ee2000c1e1900 */
[----:B------:R-:W-:Y:S02]  /*1a70*/  @P2 LOP3.LUT R7, R7, R32, RZ, 0x3c, !PT ;  /* 0x0000002007072212 */ /* 0x000fe400078e3cff */
[C---:B------:R-:W-:Y:S02]  /*1a80*/  @P3 R2UR UR8, R14.reuse ;  /* 0x000000000e0832ca */ /* 0x040fe400000e0000 */
[C---:B------:R-:W-:Y:S02]  /*1a90*/  @P3 R2UR UR9, R15.reuse ;  /* 0x000000000f0932ca */ /* 0x040fe400000e0000 */
[----:B------:R-:W-:Y:S02]  /*1aa0*/  @P6 R2UR UR14, R14 ;  /* 0x000000000e0e62ca */ /* 0x000fe400000e0000 */
[----:B------:R-:W-:Y:S02]  /*1ab0*/  @P6 R2UR UR15, R15 ;  /* 0x000000000f0f62ca */ /* 0x000fe400000e0000 */
[----:B------:R-:W-:-:S02]  /*1ac0*/  @P3 LOP3.LUT R7, R7, R30, RZ, 0x3c, !PT ;  /* 0x0000001e07073212 */ /* 0x000fc400078e3cff */
[C---:B------:R-:W-:Y:S02]  /*1ad0*/  @P3 R2UR UR10, R14.reuse ;  /* 0x000000000e0a32ca */ /* 0x040fe400000e0000 */
[----:B----4-:R-:W-:Y:S02]  /*1ae0*/  @P4 LOP3.LUT R7, R7, R24, RZ, 0x3c, !PT ;  /* 0x0000001807074212 */ /* 0x010fe400078e3cff */
[----:B------:R-:W4:Y:S01]  /*1af0*/  @P2 LDG.E R24, desc[UR4][R20.64+0xd0] ;  /* 0x0000d00414182981 */ /* 0x000f22000c1e1900 */
[C---:B------:R-:W-:Y:S02]  /*1b00*/  @P3 R2UR UR11, R15.reuse ;  /* 0x000000000f0b32ca */ /* 0x040fe400000e0000 */
[C---:B------:R-:W-:Y:S02]  /*1b10*/  @P3 R2UR UR12, R14.reuse ;  /* 0x000000000e0c32ca */ /* 0x040fe400000e0000 */
[----:B------:R-:W-:Y:S01]  /*1b20*/  @P3 R2UR UR13, R15 ;  /* 0x000000000f0d32ca */ /* 0x000fe200000e0000 */
[----:B------:R-:W4:Y:S01]  /*1b30*/  @P6 LDG.E R32, desc[UR14][R20.64+0x128] ;  /* 0x0001280e14206981 */ /* 0x000f22000c1e1900 */
[----:B------:R-:W-:-:S02]  /*1b40*/  @P4 R2UR UR4, R14 ;  /* 0x000000000e0442ca */ /* 0x000fc400000e0000 */
[C---:B------:R-:W-:Y:S02]  /*1b50*/  @P4 R2UR UR5, R15.reuse ;  /* 0x000000000f0542ca */ /* 0x040fe400000e0000 */
[----:B------:R-:W-:Y:S02]  /*1b60*/  @P5 LOP3.LUT R12, R12, R27, RZ, 0x3c, !PT ;  /* 0x0000001b0c0c5212 */ /* 0x000fe400078e3cff */
[----:B------:R-:W-:Y:S01]  /*1b70*/  @P1 LOP3.LUT R2, R2, R31, RZ, 0x3c, !PT ;  /* 0x0000001f02021212 */ /* 0x000fe200078e3cff */
[----:B------:R-:W4:Y:S01]  /*1b80*/  @P2 LDG.E R27, desc[UR6][R20.64+0xd4] ;  /* 0x0000d406141b2981 */ /* 0x000f22000c1e1900 */
[C---:B------:R-:W-:Y:S02]  /*1b90*/  @P4 R2UR UR6, R14.reuse ;  /* 0x000000000e0642ca */ /* 0x040fe400000e0000 */
[----:B------:R-:W-:Y:S01]  /*1ba0*/  @P4 R2UR UR7, R15 ;  /* 0x000000000f0742ca */ /* 0x000fe200000e0000 */
[----:B------:R-:W4:Y:S01]  /*1bb0*/  @P3 LDG.E R31, desc[UR8][R20.64+0xe0] ;  /* 0x0000e008141f3981 */ /* 0x000f22000c1e1900 */
[----:B------:R-:W-:-:S02]  /*1bc0*/  @P4 R2UR UR8, R14 ;  /* 0x000000000e0842ca */ /* 0x000fc400000e0000 */
[C---:B------:R-:W-:Y:S01]  /*1bd0*/  @P4 R2UR UR9, R15.reuse ;  /* 0x000000000f0942ca */ /* 0x040fe200000e0000 */
[----:B------:R-:W4:Y:S01]  /*1be0*/  @P3 LDG.E R30, desc[UR10][R20.64+0xe4] ;  /* 0x0000e40a141e3981 */ /* 0x000f22000c1e1900 */
[----:B------:R-:W-:Y:S02]  /*1bf0*/  @P0 R2UR UR14, R14 ;  /* 0x000000000e0e02ca */ /* 0x000fe400000e0000 */
[----:B------:R-:W-:Y:S02]  /*1c00*/  @P0 R2UR UR15, R15 ;  /* 0x000000000f0f02ca */ /* 0x000fe400000e0000 */
[----:B------:R-:W-:Y:S02]  /*1c10*/  @P6 LOP3.LUT R12, R12, R33, RZ, 0x3c, !PT ;  /* 0x000000210c0c6212 */ /* 0x000fe400078e3cff */
[----:B------:R-:W4:Y:S09]  /*1c20*/  @P3 LDG.E R33, desc[UR12][R20.64+0xe8] ;  /* 0x0000e80c14213981 */ /* 0x000f32000c1e1900 */
[----:B------:R-:W4:Y:S01]  /*1c30*/  @P0 LDG.E R35, desc[UR14][R20.64+0x12c] ;  /* 0x00012c0e14230981 */ /* 0x000f22000c1e1900 */
[----:B--2---:R-:W-:-:S03]  /*1c40*/  @P1 LOP3.LUT R6, R6, R25, RZ, 0x3c, !PT ;  /* 0x0000001906061212 */ /* 0x004fc600078e3cff */
[----:B------:R-:W2:Y:S01]  /*1c50*/  @P4 LDG.E R25, desc[UR8][R20.64+0xfc] ;  /* 0x0000fc0814194981 */ /* 0x000ea2000c1e1900 */
[----:B---3--:R-:W-:-:S03]  /*1c60*/  @P2 LOP3.LUT R2, R2, R29, RZ, 0x3c, !PT ;  /* 0x0000001d02022212 */ /* 0x008fc600078e3cff */
[----:B------:R-:W3:Y:S01]  /*1c70*/  @P4 LDG.E R29, desc[UR4][R20.64+0xf4] ;  /* 0x0000f404141d4981 */ /* 0x000ee2000c1e1900 */
[----:B------:R-:W-:-:S03]  /*1c80*/  @P1 LOP3.LUT R3, R3, R28, RZ, 0x3c, !PT ;  /* 0x0000001c03031212 */ /* 0x000fc600078e3cff */
[----:B------:R-:W3:Y:S01]  /*1c90*/  @P4 LDG.E R28, desc[UR6][R20.64+0xf8] ;  /* 0x0000f806141c4981 */ /* 0x000ee2000c1e1900 */
        /* <DEDUP_REMOVED lines=15> */
[----:B------:R-:W-:Y:S02]  /*1d90*/  @P0 R2UR UR17, R15 ;  /* 0x000000000f1102ca */ /* 0x000fe400000e0000 */
[----:B----4-:R-:W-:Y:S02]  /*1da0*/  @P2 LOP3.LUT R3, R3, R24, RZ, 0x3c, !PT ;  /* 0x0000001803032212 */ /* 0x010fe400078e3cff */
[----:B------:R-:W-:Y:S01]  /*1db0*/  @P0 R2UR UR18, R14 ;  /* 0x000000000e1202ca */ /* 0x000fe200000e0000 */
[----:B------:R-:W4:Y:S01]  /*1dc0*/  @P5 LDG.E R24, desc[UR6][R20.64+0x10c] ;  /* 0x00010c0614185981 */ /* 0x000f22000c1e1900 */
[----:B------:R-:W-:-:S02]  /*1dd0*/  @P0 R2UR UR19, R15 ;  /* 0x000000000f1302ca */ /* 0x000fc400000e0000 */
[----:B------:R-:W-:Y:S02]  /*1de0*/  @P0 R2UR UR20, R14 ;  /* 0x000000000e1402ca */ /* 0x000fe400000e0000 */
[----:B------:R-:W-:Y:S02]  /*1df0*/  @P0 R2UR UR21, R15 ;  /* 0x000000000f1502ca */ /* 0x000fe400000e0000 */
[----:B------:R-:W-:Y:S02]  /*1e00*/  @P2 LOP3.LUT R6, R6, R27, RZ, 0x3c, !PT ;  /* 0x0000001b06062212 */ /* 0x000fe400078e3cff */
[----:B------:R-:W4:Y:S01]  /*1e10*/  @P5 LDG.E R27, desc[UR4][R20.64+0x108] ;  /* 0x00010804141b5981 */ /* 0x000f22000c1e1900 */
[----:B------:R-:W-:Y:S02]  /*1e20*/  @P3 LOP3.LUT R2, R2, R31, RZ, 0x3c, !PT ;  /* 0x0000001f02023212 */ /* 0x000fe400078e3cff */
[----:B------:R-:W-:Y:S01]  /*1e30*/  @P5 LOP3.LUT R7, R7, R34, RZ, 0x3c, !PT ;  /* 0x0000002207075212 */ /* 0x000fe200078e3cff */
[----:B------:R-:W4:Y:S01]  /*1e40*/  @P6 LDG.E R31, desc[UR10][R20.64+0x11c] ;  /* 0x00011c0a141f6981 */ /* 0x000f22000c1e1900 */
[----:B------:R-:W-:-:S02]  /*1e50*/  @P3 LOP3.LUT R3, R3, R30, RZ, 0x3c, !PT ;  /* 0x0000001e03033212 */ /* 0x000fc400078e3cff */
[----:B------:R-:W-:Y:S01]  /*1e60*/  @P3 LOP3.LUT R6, R6, R33, RZ, 0x3c, !PT ;  /* 0x0000002106063212 */ /* 0x000fe200078e3cff */
[----:B------:R-:W4:Y:S01]  /*1e70*/  @P0 LDG.E R30, desc[UR18][R20.64+0x134] ;  /* 0x00013412141e0981 */ /* 0x000f22000c1e1900 */
[----:B------:R-:W-:-:S03]  /*1e80*/  @P6 LOP3.LUT R7, R7, R32, RZ, 0x3c, !PT ;  /* 0x0000002007076212 */ /* 0x000fc600078e3cff */
[----:B------:R-:W4:Y:S01]  /*1e90*/  @P0 LDG.E R32, desc[UR22][R20.64+0x13c] ;  /* 0x00013c1614200981 */ /* 0x000f22000c1e1900 */
[----:B------:R-:W-:-:S03]  /*1ea0*/  @P0 LOP3.LUT R12, R12, R35, RZ, 0x3c, !PT ;  /* 0x000000230c0c0212 */ /* 0x000fc600078e3cff */
[----:B------:R-:W4:Y:S04]  /*1eb0*/  @P0 LDG.E R33, desc[UR16][R20.64+0x130] ;  /* 0x0001301014210981 */ /* 0x000f28000c1e1900 */
[----:B------:R-:W4:Y:S01]  /*1ec0*/  @P0 LDG.E R35, desc[UR20][R20.64+0x138] ;  /* 0x0001381414230981 */ /* 0x000f22000c1e1900 */
[----:B--2---:R-:W-:-:S03]  /*1ed0*/  @P4 LOP3.LUT R6, R6, R25, RZ, 0x3c, !PT ;  /* 0x0000001906064212 */ /* 0x004fc600078e3cff */
[----:B------:R-:W2:Y:S01]  /*1ee0*/  @P6 LDG.E R25, desc[UR14][R20.64+0x124] ;  /* 0x0001240e14196981 */ /* 0x000ea2000c1e1900 */
[----:B---3--:R-:W-:-:S03]  /*1ef0*/  @P4 LOP3.LUT R2, R2, R29, RZ, 0x3c, !PT ;  /* 0x0000001d02024212 */ /* 0x008fc600078e3cff */
[----:B------:R-:W3:Y:S01]  /*1f00*/  @P5 LDG.E R29, desc[UR8][R20.64+0x110] ;  /* 0x00011008141d5981 */ /* 0x000ee2000c1e1900 */
[----:B------:R-:W-:-:S03]  /*1f10*/  @P4 LOP3.LUT R3, R3, R28, RZ, 0x3c, !PT ;  /* 0x0000001c03034212 */ /* 0x000fc600078e3cff */
[----:B------:R-:W2:Y:S01]  /*1f20*/  @P6 LDG.E R28, desc[UR12][R20.64+0x120] ;  /* 0x0001200c141c6981 */ /* 0x000ea2000c1e1900 */
[----:B------:R-:W-:-:S05]  /*1f30*/  VIADD R22, R22, 0x10 ;  /* 0x0000001016167836 */ /* 0x000fca0000000000 */
[----:B------:R-:W-:Y:S02]  /*1f40*/  ISETP.NE.AND P1, PT, R22, 0x20, PT ;  /* 0x000000201600780c */ /* 0x000fe40003f25270 */
[----:B----4-:R-:W-:Y:S02]  /*1f50*/  @P5 LOP3.LUT R3, R3, R24, RZ, 0x3c, !PT ;  /* 0x0000001803035212 */ /* 0x010fe400078e3cff */
[----:B------:R-:W-:-:S04]  /*1f60*/  @P5 LOP3.LUT R2, R2, R27, RZ, 0x3c, !PT ;  /* 0x0000001b02025212 */ /* 0x000fc800078e3cff */
[----:B------:R-:W-:Y:S02]  /*1f70*/  @P6 LOP3.LUT R2, R2, R31, RZ, 0x3c, !PT ;  /* 0x0000001f02026212 */ /* 0x000fe400078e3cff */
[----:B------:R-:W-:Y:S02]  /*1f80*/  @P0 LOP3.LUT R7, R7, R32, RZ, 0x3c, !PT ;  /* 0x0000002007070212 */ /* 0x000fe400078e3cff */
[----:B------:R-:W-:Y:S02]  /*1f90*/  @P0 LOP3.LUT R2, R2, R33, RZ, 0x3c, !PT ;  /* 0x0000002102020212 */ /* 0x000fe400078e3cff */
[----:B---3--:R-:W-:Y:S02]  /*1fa0*/  @P5 LOP3.LUT R6, R6, R29, RZ, 0x3c, !PT ;  /* 0x0000001d06065212 */ /* 0x008fe400078e3cff */
[----:B--2---:R-:W-:Y:S02]  /*1fb0*/  @P6 LOP3.LUT R3, R3, R28, RZ, 0x3c, !PT ;  /* 0x0000001c03036212 */ /* 0x004fe400078e3cff */
[----:B------:R-:W-:-:S02]  /*1fc0*/  @P6 LOP3.LUT R6, R6, R25, RZ, 0x3c, !PT ;  /* 0x0000001906066212 */ /* 0x000fc400078e3cff */
[----:B------:R-:W-:Y:S02]  /*1fd0*/  @P0 LOP3.LUT R3, R3, R30, RZ, 0x3c, !PT ;  /* 0x0000001e03030212 */ /* 0x000fe400078e3cff */
[----:B------:R-:W-:Y:S01]  /*1fe0*/  @P0 LOP3.LUT R6, R6, R35, RZ, 0x3c, !PT ;  /* 0x0000002306060212 */ /* 0x000fe200078e3cff */
[----:B------:R-:W-:Y:S06]  /*1ff0*/  @P1 BRA `(.L_x_15) ;  /* 0xffffffec00041947 */ /* 0x000fec000383ffff */
[----:B------:R-:W-:Y:S05]  /*2000*/  BSYNC.RECONVERGENT B4 ;  /* 0x0000000000047941 */ /* 0x000fea0003800200 */
.L_x_14:
[----:B------:R-:W-:-:S05]  /*2010*/  VIADD R16, R16, 0x1 ;  /* 0x0000000110107836 */ /* 0x000fca0000000000 */
[----:B------:R-:W-:-:S13]  /*2020*/  ISETP.NE.AND P0, PT, R16, 0x5, PT ;  /* 0x000000051000780c */ /* 0x000fda0003f05270 */
[----:B------:R-:W-:Y:S05]  /*2030*/  @P0 BRA `(.L_x_16) ;  /* 0xffffffe800e00947 */ /* 0x000fea000383ffff */
[----:B------:R-:W-:Y:S05]  /*2040*/  BSYNC.RECONVERGENT B3 ;  /* 0x0000000000037941 */ /* 0x000fea0003800200 */
.L_x_13:
[----:B------:R1:W-:Y:S01]  /*2050*/  STL [R1+0x4], R12 ;  /* 0x0000040c01007387 */ /* 0x0003e20000100800 */
[----:B------:R-:W-:-:S03]  /*2060*/  ISETP.NE.U32.AND P0, PT, R26, 0x1, PT ;  /* 0x000000011a00780c */ /* 0x000fc60003f05070 */
[----:B------:R1:W-:Y:S01]  /*2070*/  STL.64 [R1+0x8], R2 ;  /* 0x0000080201007387 */ /* 0x0003e20000100a00 */
[----:B------:R-:W-:-:S03]  /*2080*/  ISETP.NE.AND.EX P0, PT, RZ, RZ, PT, P0 ;  /* 0x000000ffff00720c */ /* 0x000fc60003f05300 */
[----:B------:R1:W-:Y:S10]  /*2090*/  STL.64 [R1+0x10], R6 ;  /* 0x0000100601007387 */ /* 0x0003f40000100a00 */
[----:B------:R-:W-:Y:S05]  /*20a0*/  @!P0 BRA `(.L_x_12) ;  /* 0x0000002800ac8947 */ /* 0x000fea0003800000 */
[----:B------:R-:W-:Y:S01]  /*20b0*/  UMOV UR4, URZ ;  /* 0x000000ff00047c82 */ /* 0x000fe20008000000 */
[----:B------:R-:W-:Y:S01]  /*20c0*/  UMOV UR5, URZ ;  /* 0x000000ff00057c82 */ /* 0x000fe20008000000 */
[----:B------:R-:W-:Y:S01]  /*20d0*/  BSSY.RECONVERGENT B3, `(.L_x_17) ;  /* 0x000014f000037945 */ /* 0x000fe20003800200 */
[----:B-1----:R-:W-:Y:S02]  /*20e0*/  IMAD.MOV.U32 R12, RZ, RZ, RZ ;  /* 0x000000ffff0c7224 */ /* 0x002fe400078e00ff */
[----:B------:R-:W-:Y:S02]  /*20f0*/  IMAD.MOV.U32 R16, RZ, RZ, RZ ;  /* 0x000000ffff107224 */ /* 0x000fe400078e00ff */
[----:B------:R-:W-:Y:S02]  /*2100*/  IMAD.U32 R7, RZ, RZ, UR4 ;  /* 0x00000004ff077e24 */ /* 0x000fe4000f8e00ff */
[----:B------:R-:W-:Y:S02]  /*2110*/  IMAD.U32 R6, RZ, RZ, UR5 ;  /* 0x00000005ff067e24 */ /* 0x000fe4000f8e00ff */
[----:B------:R-:W-:-:S02]  /*2120*/  IMAD.U32 R3, RZ, RZ, UR4 ;  /* 0x00000004ff037e24 */ /* 0x000fc4000f8e00ff */
[----:B------:R-:W-:-:S07]  /*2130*/  IMAD.U32 R2, RZ, RZ, UR5 ;  /* 0x00000005ff027e24 */ /* 0x000fce000f8e00ff */
.L_x_20:
[----:B------:R-:W-:-:S06]  /*2140*/  IMAD R11, R16, 0x4, R1 ;  /* 0x00000004100b7824 */ /* 0x000fcc00078e0201 */
[----:B------:R-:W5:Y:S01]  /*2150*/  LDL R11, [R11+0x4] ;  /* 0x000004000b0b7983 */ /* 0x000f620000100800 */
[----:B------:R-:W-:Y:S01]  /*2160*/  BSSY.RECONVERGENT B4, `(.L_x_18) ;  /* 0x0000142000047945 */ /* 0x000fe20003800200 */
[----:B------:R-:W-:Y:S02]  /*2170*/  IMAD.SHL.U32 R13, R16, 0x20, RZ ;  /* 0x00000020100d7824 */ /* 0x000fe400078e00ff */
[----:B------:R-:W-:-:S07]  /*2180*/  IMAD.MOV.U32 R22, RZ, RZ, RZ ;  /* 0x000000ffff167224 */ /* 0x000fce00078e00ff */
.L_x_19:
        /* <DEDUP_REMOVED lines=320> */
.L_x_18:
[----:B------:R-:W-:-:S05]  /*3590*/  VIADD R16, R16, 0x1 ;  /* 0x0000000110107836 */ /* 0x000fca0000000000 */
[----:B------:R-:W-:-:S13]  /*35a0*/  ISETP.NE.AND P0, PT, R16, 0x5, PT ;  /* 0x000000051000780c */ /* 0x000fda0003f05270 */
[----:B------:R-:W-:Y:S05]  /*35b0*/  @P0 BRA `(.L_x_20) ;  /* 0xffffffe800e00947 */ /* 0x000fea000383ffff */
[----:B------:R-:W-:Y:S05]  /*35c0*/  BSYNC.RECONVERGENT B3 ;  /* 0x0000000000037941 */ /* 0x000fea0003800200 */
.L_x_17:
[----:B------:R2:W-:Y:S01]  /*35d0*/  STL [R1+0x4], R12 ;  /* 0x0000040c01007387 */ /* 0x0005e20000100800 */
[----:B------:R-:W-:-:S03]  /*35e0*/  ISETP.NE.U32.AND P0, PT, R26, 0x3, PT ;  /* 0x000000031a00780c */ /* 0x000fc60003f05070 */
[----:B------:R2:W-:Y:S01]  /*35f0*/  STL.64 [R1+0x8], R2 ;  /* 0x0000080201007387 */ /* 0x0005e20000100a00 */
[----:B------:R-:W-:-:S03]  /*3600*/  ISETP.NE.AND.EX P0, PT, RZ, RZ, PT, P0 ;  /* 0x000000ffff00720c */ /* 0x000fc60003f05300 */
[----:B------:R2:W-:Y:S10]  /*3610*/  STL.64 [R1+0x10], R6 ;  /* 0x0000100601007387 */ /* 0x0005f40000100a00 */
[----:B------:R-:W-:Y:S05]  /*3620*/  @P0 BRA `(.L_x_12) ;  /* 0x00000014004c0947 */ /* 0x000fea0003800000 */
[----:B------:R-:W-:Y:S01]  /*3630*/  UMOV UR4, URZ ;  /* 0x000000ff00047c82 */ /* 0x000fe20008000000 */
[----:B------:R-:W-:Y:S01]  /*3640*/  UMOV UR5, URZ ;  /* 0x000000ff00057c82 */ /* 0x000fe20008000000 */
[----:B------:R-:W-:Y:S01]  /*3650*/  BSSY.RECONVERGENT B3, `(.L_x_21) ;  /* 0x000014d000037945 */ /* 0x000fe20003800200 */
[----:B--2---:R-:W-:Y:S02]  /*3660*/  IMAD.MOV.U32 R12, RZ, RZ, RZ ;  /* 0x000000ffff0c7224 */ /* 0x004fe400078e00ff */
[----:B------:R-:W-:Y:S02]  /*3670*/  IMAD.MOV.U32 R16, RZ, RZ, RZ ;  /* 0x000000ffff107224 */ /* 0x000fe400078e00ff */
[----:B------:R-:W-:Y:S02]  /*3680*/  IMAD.U32 R7, RZ, RZ, UR4 ;  /* 0x00000004ff077e24 */ /* 0x000fe4000f8e00ff */
[----:B------:R-:W-:Y:S02]  /*3690*/  IMAD.U32 R6, RZ, RZ, UR5 ;  /* 0x00000005ff067e24 */ /* 0x000fe4000f8e00ff */
[----:B------:R-:W-:-:S02]  /*36a0*/  IMAD.U32 R3, RZ, RZ, UR4 ;  /* 0x00000004ff037e24 */ /* 0x000fc4000f8e00ff */
[----:B------:R-:W-:-:S07]  /*36b0*/  IMAD.U32 R2, RZ, RZ, UR5 ;  /* 0x00000005ff027e24 */ /* 0x000fce000f8e00ff */
.L_x_24:
[----:B------:R-:W-:-:S06]  /*36c0*/  IMAD R11, R16, 0x4, R1 ;  /* 0x00000004100b7824 */ /* 0x000fcc00078e0201 */
[----:B------:R-:W5:Y:S01]  /*36d0*/  LDL R11, [R11+0x4] ;  /* 0x000004000b0b7983 */ /* 0x000f620000100800 */
[----:B------:R-:W-:Y:S01]  /*36e0*/  BSSY.RECONVERGENT B4, `(.L_x_22) ;  /* 0x0000140000047945 */ /* 0x000fe20003800200 */
[----:B------:R-:W-:Y:S02]  /*36f0*/  IMAD.SHL.U32 R13, R16, 0x20, RZ ;  /* 0x00000020100d7824 */ /* 0x000fe400078e00ff */
[----:B------:R-:W-:-:S07]  /*3700*/  IMAD.MOV.U32 R22, RZ, RZ, RZ ;  /* 0x000000ffff167224 */ /* 0x000fce00078e00ff */
.L_x_23:
        /* <DEDUP_REMOVED lines=9> */
[----:B------:R-:W-:Y:S02]  /*37a0*/  @P1 R2UR UR6, R14 ;  /* 0x000000000e0612ca */ /* 0x000fe400000e0000 */
[----:B------:R-:W-:-:S09]  /*37b0*/  @P1 R2UR UR7, R15 ;  /* 0x000000000f0712ca */ /* 0x000fd200000e0000 */
[----:B------:R-:W2:Y:S01]  /*37c0*/  @!P0 LDG.E R29, desc[UR4][R20.64] ;  /* 0x00000004141d8981 */ /* 0x000ea2000c1e1900 */
[C---:B------:R-:W-:Y:S02]  /*37d0*/  @P2 R2UR UR4, R14.reuse ;  /* 0x000000000e0422ca */ /* 0x040fe400000e0000 */
[C---:B------:R-:W-:Y:S01]  /*37e0*/  @P2 R2UR UR5, R15.reuse ;  /* 0x000000000f0522ca */ /* 0x040fe200000e0000 */
[----:B------:R-:W3:Y:S01]  /*37f0*/  @P1 LDG.E R31, desc[UR6][R20.64+0x14] ;  /* 0x00001406141f1981 */ /* 0x000ee2000c1e1900 */
[C---:B------:R-:W-:Y:S02]  /*3800*/  @P3 R2UR UR6, R14.reuse ;  /* 0x000000000e0632ca */ /* 0x040fe400000e0000 */
[C---:B------:R-:W-:Y:S02]  /*3810*/  @P3 R2UR UR7, R15.reuse ;  /* 0x000000000f0732ca */ /* 0x040fe400000e0000 */
[----:B------:R-:W-:Y:S02]  /*3820*/  @P4 R2UR UR10, R14 ;  /* 0x000000000e0a42ca */ /* 0x000fe400000e0000 */
[----:B------:R-:W-:-:S02]  /*3830*/  @P4 R2UR UR11, R15 ;  /* 0x000000000f0b42ca */ /* 0x000fc400000e0000 */
[C---:B------:R-:W-:Y:S02]  /*3840*/  @P5 R2UR UR12, R14.reuse ;  /* 0x000000000e0c52ca */ /* 0x040fe400000e0000 */
[C---:B------:R-:W-:Y:S01]  /*3850*/  @P5 R2UR UR13, R15.reuse ;  /* 0x000000000f0d52ca */ /* 0x040fe200000e0000 */
[----:B------:R-:W4:Y:S04]  /*3860*/  @P2 LDG.E R33, desc[UR4][R20.64+0x28] ;  /* 0x0000280414212981 */ /* 0x000f28000c1e1900 */
[----:B------:R-:W4:Y:S01]  /*3870*/  @P3 LDG.E R26, desc[UR6][R20.64+0x3c] ;  /* 0x00003c06141a3981 */ /* 0x000f22000c1e1900 */
[C---:B------:R-:W-:Y:S02]  /*3880*/  @!P0 R2UR UR6, R14.reuse ;  /* 0x000000000e0682ca */ /* 0x040fe400000e0000 */
[----:B------:R-:W-:Y:S01]  /*3890*/  @!P0 R2UR UR7, R15 ;  /* 0x000000000f0782ca */ /* 0x000fe200000e0000 */
[----:B------:R-:W4:Y:S01]  /*38a0*/  @P4 LDG.E R25, desc[UR10][R20.64+0x50] ;  /* 0x0000500a14194981 */ /* 0x000f22000c1e1900 */
[----:B------:R-:W-:-:S02]  /*38b0*/  @!P0 R2UR UR8, R14 ;  /* 0x000000000e0882ca */ /* 0x000fc400000e0000 */
[C---:B------:R-:W-:Y:S01]  /*38c0*/  @!P0 R2UR UR9, R15.reuse ;  /* 0x000000000f0982ca */ /* 0x040fe200000e0000 */
[----:B------:R-:W4:Y:S01]  /*38d0*/  @P5 LDG.E R27, desc[UR12][R20.64+0x64] ;  /* 0x0000640c141b5981 */ /* 0x000f22000c1e1900 */
[----:B------:R-:W-:Y:S02]  /*38e0*/  @!P0 R2UR UR4, R14 ;  /* 0x000000000e0482ca */ /* 0x000fe400000e0000 */
[----:B------:R-:W-:-:S05]  /*38f0*/  @!P0 R2UR UR5, R15 ;  /* 0x000000000f0582ca */ /* 0x000fca00000e0000 */
[----:B------:R-:W4:Y:S01]  /*3900*/  @!P0 LDG.E R24, desc[UR6][R20.64+0x8] ;  /* 0x0000080614188981 */ /* 0x000f22000c1e1900 */
[C---:B------:R-:W-:Y:S02]  /*3910*/  @P1 R2UR UR6, R14.reuse ;  /* 0x000000000e0612ca */ /* 0x040fe400000e0000 */
[C---:B------:R-:W-:Y:S01]  /*3920*/  @P1 R2UR UR7, R15.reuse ;  /* 0x000000000f0712ca */ /* 0x040fe200000e0000 */
[----:B------:R-:W4:Y:S01]  /*3930*/  @!P0 LDG.E R37, desc[UR8][R20.64+0xc] ;  /* 0x00000c0814258981 */ /* 0x000f22000c1e1900 */
[----:B------:R-:W-:Y:S02]  /*3940*/  @P1 R2UR UR8, R14 ;  /* 0x000000000e0812ca */ /* 0x000fe400000e0000 */
[----:B------:R-:W-:Y:S01]  /*3950*/  @P1 R2UR UR9, R15 ;  /* 0x000000000f0912ca */ /* 0x000fe200000e0000 */
[----:B------:R-:W4:Y:S04]  /*3960*/  @!P0 LDG.E R35, desc[UR4][R20.64+0x4] ;  /* 0x0000040414238981 */ /* 0x000f28000c1e1900 */
[----:B------:R-:W4:Y:S08]  /*3970*/  @!P0 LDG.E R28, desc[UR4][R20.64+0x10] ;  /* 0x00001004141c8981 */ /* 0x000f30000c1e1900 */
[----:B------:R-:W4:Y:S01]  /*3980*/  @P1 LDG.E R30, desc[UR8][R20.64+0x1c] ;  /* 0x00001c08141e1981 */ /* 0x000f22000c1e1900 */
[----:B--2---:R-:W-:-:S04]  /*3990*/  @!P0 LOP3.LUT R12, R12, R29, RZ, 0x3c, !PT ;  /* 0x0000001d0c0c8212 */ /* 0x004fc800078e3cff */
[----:B---3--:R-:W-:Y:S02]  /*39a0*/  @P1 LOP3.LUT R12, R12, R31, RZ, 0x3c, !PT ;  /* 0x0000001f0c0c1212 */ /* 0x008fe400078e3cff */
[----:B------:R-:W2:Y:S01]  /*39b0*/  @P1 LDG.E R31, desc[UR6][R20.64+0x18] ;  /* 0x00001806141f1981 */ /* 0x000ea2000c1e1900 */
[C---:B------:R-:W-:Y:S02]  /*39c0*/  @P1 R2UR UR10, R14.reuse ;  /* 0x000000000e0a12ca */ /* 0x040fe400000e0000 */
[C---:B------:R-:W-:Y:S02]  /*39d0*/  @P1 R2UR UR11, R15.reuse ;  /* 0x000000000f0b12ca */ /* 0x040fe400000e0000 */
[C---:B------:R-:W-:Y:S02]  /*39e0*/  @P2 R2UR UR8, R14.reuse ;  /* 0x000000000e0822ca */ /* 0x040fe400000e0000 */
[----:B------:R-:W-:Y:S02]  /*39f0*/  @P2 R2UR UR9, R15 ;  /* 0x000000000f0922ca */ /* 0x000fe400000e0000 */
[----:B------:R-:W-:-:S02]  /*3a00*/  @P1 R2UR UR4, R14 ;  /* 0x000000000e0412ca */ /* 0x000fc400000e0000 */
[----:B----4-:R-:W-:Y:S02]  /*3a10*/  @P2 LOP3.LUT R12, R12, R33, RZ, 0x3c, !PT ;  /* 0x000000210c0c2212 */ /* 0x010fe400078e3cff */
[C---:B------:R-:W-:Y:S02]  /*3a20*/  @P1 R2UR UR5, R15.reuse ;  /* 0x000000000f0512ca */ /* 0x040fe400000e0000 */
[----:B------:R-:W-:Y:S01]  /*3a30*/  @P2 R2UR UR6, R14 ;  /* 0x000000000e0622ca */ /* 0x000fe200000e0000 */
[----:B------:R-:W3:Y:S01]  /*3a40*/  @P1 LDG.E R33, desc[UR10][R20.64+0x20] ;  /* 0x0000200a14211981 */ /* 0x000ee2000c1e1900 */
[----:B------:R-:W-:Y:S02]  /*3a50*/  @P2 R2UR UR7, R15 ;  /* 0x000000000f0722ca */ /* 0x000fe400000e0000 */
[----:B------:R-:W-:Y:S02]  /*3a60*/  @P3 LOP3.LUT R12, R12, R26, RZ, 0x3c, !PT ;  /* 0x0000001a0c0c3212 */ /* 0x000fe400078e3cff */
[----:B------:R-:W-:-:S02]  /*3a70*/  @P2 R2UR UR10, R14 ;  /* 0x000000000e0a22ca */ /* 0x000fc400000e0000 */
[----:B------:R-:W-:Y:S02]  /*3a80*/  @P4 LOP3.LUT R12, R12, R25, RZ, 0x3c, !PT ;  /* 0x000000190c0c4212 */ /* 0x000fe400078e3cff */
[----:B------:R-:W-:Y:S01]  /*3a90*/  @P2 R2UR UR11, R15 ;  /* 0x000000000f0b22ca */ /* 0x000fe200000e0000 */
[----:B------:R-:W4:Y:S01]  /*3aa0*/  @P1 LDG.E R26, desc[UR4][R20.64+0x24] ;  /* 0x00002404141a1981 */ /* 0x000f22000c1e1900 */
[----:B------:R-:W-:-:S03]  /*3ab0*/  @!P0 LOP3.LUT R3, R3, R24, RZ, 0x3c, !PT ;  /* 0x0000001803038212 */ /* 0x000fc600078e3cff */
[----:B------:R-:W4:Y:S01]  /*3ac0*/  @P2 LDG.E R24, desc[UR8][R20.64+0x30] ;  /* 0x0000300814182981 */ /* 0x000f22000c1e1900 */
[----:B------:R-:W-:Y:S02]  /*3ad0*/  @P3 R2UR UR8, R14 ;  /* 0x000000000e0832ca */ /* 0x000fe400000e0000 */
[----:B------:R-:W-:Y:S02]  /*3ae0*/  @P3 R2UR UR9, R15 ;  /* 0x000000000f0932ca */ /* 0x000fe400000e0000 */
[----:B------:R-:W-:-:S03]  /*3af0*/  @P5 LOP3.LUT R12, R12, R27, RZ, 0x3c, !PT ;  /* 0x0000001b0c0c5212 */ /* 0x000fc600078e3cff */
[----:B------:R-:W4:Y:S01]  /*3b00*/  @P2 LDG.E R25, desc[UR10][R20.64+0x34] ;  /* 0x0000340a14192981 */ /* 0x000f22000c1e1900 */
[C---:B------:R-:W-:Y:S02]  /*3b10*/  @P6 R2UR UR12, R14.reuse ;  /* 0x000000000e0c62ca */ /* 0x040fe400000e0000 */
[C---:B------:R-:W-:Y:S01]  /*3b20*/  @P6 R2UR UR13, R15.reuse ;  /* 0x000000000f0d62ca */ /* 0x040fe200000e0000 */
[----:B------:R-:W4:Y:S01]  /*3b30*/  @P2 LDG.E R27, desc[UR6][R20.64+0x2c] ;  /* 0x00002c06141b2981 */ /* 0x000f22000c1e1900 */
[C---:B------:R-:W-:Y:S02]  /*3b40*/  @P2 R2UR UR4, R14.reuse ;  /* 0x000000000e0422ca */ /* 0x040fe400000e0000 */
[C---:B------:R-:W-:Y:S02]  /*3b50*/  @P2 R2UR UR5, R15.reuse ;  /* 0x000000000f0522ca */ /* 0x040fe400000e0000 */
[----:B------:R-:W-:Y:S02]  /*3b60*/  @P3 R2UR UR6, R14 ;  /* 0x000000000e0632ca */ /* 0x000fe400000e0000 */
[----:B------:R-:W-:-:S02]  /*3b70*/  @P3 R2UR UR7, R15 ;  /* 0x000000000f0732ca */ /* 0x000fc400000e0000 */
[----:B------:R-:W-:Y:S02]  /*3b80*/  @!P0 LOP3.LUT R2, R2, R35, RZ, 0x3c, !PT ;  /* 0x0000002302028212 */ /* 0x000fe400078e3cff */
[----:B------:R-:W-:Y:S01]  /*3b90*/  @!P0 LOP3.LUT R7, R7, R28, RZ, 0x3c, !PT ;  /* 0x0000001c07078212 */ /* 0x000fe200078e3cff */
[----:B------:R-:W4:Y:S01]  /*3ba0*/  @P6 LDG.E R29, desc[UR12][R20.64+0x78] ;  /* 0x0000780c141d6981 */ /* 0x000f22000c1e1900 */
[----:B------:R-:W-:-:S03]  /*3bb0*/  @P1 LOP3.LUT R3, R3, R30, RZ, 0x3c, !PT ;  /* 0x0000001e03031212 */ /* 0x000fc600078e3cff */
[----:B------:R-:W4:Y:S04]  /*3bc0*/  @P3 LDG.E R28, desc[UR8][R20.64+0x44] ;  /* 0x00004408141c3981 */ /* 0x000f28000c1e1900 */
[----:B------:R-:W4:Y:S01]  /*3bd0*/  @P2 LDG.E R30, desc[UR4][R20.64+0x38] ;  /* 0x00003804141e2981 */ /* 0x000f22000c1e1900 */
[----:B--2---:R-:W-:-:S03]  /*3be0*/  @P1 LOP3.LUT R2, R2, R31, RZ, 0x3c, !PT ;  /* 0x0000001f02021212 */ /* 0x004fc600078e3cff */
[----:B------:R-:W2:Y:S01]  /*3bf0*/  @P3 LDG.E R31, desc[UR6][R20.64+0x40] ;  /* 0x00004006141f3981 */ /* 0x000ea2000c1e1900 */
[----:B------:R-:W-:Y:S02]  /*3c00*/  @P3 R2UR UR10, R14 ;  /* 0x000000000e0a32ca */ /* 0x000fe400000e0000 */
[C---:B------:R-:W-:Y:S02]  /*3c10*/  @P3 R2UR UR11, R15.reuse ;  /* 0x000000000f0b32ca */ /* 0x040fe400000e0000 */
[----:B------:R-:W-:Y:S02]  /*3c20*/  @!P0 LOP3.LUT R6, R6, R37, RZ, 0x3c, !PT ;  /* 0x0000002506068212 */ /* 0x000fe400078e3cff */
[----:B------:R-:W-:Y:S02]  /*3c30*/  LOP3.LUT P0, RZ, R32, 0x80, RZ, 0xc0, !PT ;  /* 0x0000008020ff7812 */ /* 0x000fe4000780c0ff */
[----:B------:R-:W-:Y:S02]  /*3c40*/  @P3 R2UR UR4, R14 ;  /* 0x000000000e0432ca */ /* 0x000fe400000e0000 */
[----:B------:R-:W-:-:S02]  /*3c50*/  @P3 R2UR UR5, R15 ;  /* 0x000000000f0532ca */ /* 0x000fc400000e0000 */
[----:B------:R-:W-:Y:S02]  /*3c60*/  @P4 R2UR UR8, R14 ;  /* 0x000000000e0842ca */ /* 0x000fe400000e0000 */
[C---:B------:R-:W-:Y:S02]  /*3c70*/  @P4 R2UR UR9, R15.reuse ;  /* 0x000000000f0942ca */ /* 0x040fe400000e0000 */
[----:B---3--:R-:W-:Y:S02]  /*3c80*/  @P1 LOP3.LUT R6, R6, R33, RZ, 0x3c, !PT ;  /* 0x0000002106061212 */ /* 0x008fe400078e3cff */
[----:B------:R-:W3:Y:S01]  /*3c90*/  @P3 LDG.E R33, desc[UR10][R20.64+0x48] ;  /* 0x0000480a14213981 */ /* 0x000ee2000c1e1900 */
        /* <DEDUP_REMOVED lines=10> */
[----:B------:R-:W-:Y:S02]  /*3d40*/  @P5 R2UR UR16, R14 ;  /* 0x000000000e1052ca */ /* 0x000fe400000e0000 */
[----:B------:R-:W-:Y:S02]  /*3d50*/  @P5 R2UR UR17, R15 ;  /* 0x000000000f1152ca */ /* 0x000fe400000e0000 */
[----:B----4-:R-:W-:Y:S02]  /*3d60*/  @P1 LOP3.LUT R7, R7, R26, RZ, 0x3c, !PT ;  /* 0x0000001a07071212 */ /* 0x010fe400078e3cff */
[----:B------:R-:W-:Y:S01]  /*3d70*/  @P2 LOP3.LUT R3, R3, R24, RZ, 0x3c, !PT ;  /* 0x0000001803032212 */ /* 0x000fe200078e3cff */
[----:B------:R-:W4:Y:S01]  /*3d80*/  @P3 LDG.E R26, desc[UR4][R20.64+0x4c] ;  /* 0x00004c04141a3981 */ /* 0x000f22000c1e1900 */
[----:B------:R-:W-:-:S03]  /*3d90*/  @P2 LOP3.LUT R2, R2, R27, RZ, 0x3c, !PT ;  /* 0x0000001b02022212 */ /* 0x000fc600078e3cff */
        /* <DEDUP_REMOVED lines=8> */
[----:B------:R-:W4:Y:S04]  /*3e20*/  @P0 LDG.E R29, desc[UR20][R20.64+0x8c] ;  /* 0x00008c14141d0981 */ /* 0x000f28000c1e1900 */
[----:B------:R-:W4:Y:S01]  /*3e30*/  @P5 LDG.E R30, desc[UR16][R20.64+0x6c] ;  /* 0x00006c10141e5981 */ /* 0x000f22000c1e1900 */
[----:B------:R-:W-:Y:S02]  /*3e40*/  @P5 R2UR UR18, R14 ;  /* 0x000000000e1252ca */ /* 0x000fe400000e0000 */
[----:B------:R-:W-:Y:S01]  /*3e50*/  @P5 R2UR UR19, R15 ;  /* 0x000000000f1352ca */ /* 0x000fe200000e0000 */
[----:B------:R-:W4:Y:S01]  /*3e60*/  @P0 LDG.E R34, desc[UR20][R20.64+0x9c] ;  /* 0x00009c1414220981 */ /* 0x000f22000c1e1900 */
[----:B--2---:R-:W-:-:S03]  /*3e70*/  @P3 LOP3.LUT R2, R2, R31, RZ, 0x3c, !PT ;  /* 0x0000001f02023212 */ /* 0x004fc600078e3cff */
[----:B------:R-:W2:Y:S01]  /*3e80*/  @P5 LDG.E R31, desc[UR14][R20.64+0x68] ;  /* 0x0000680e141f5981 */ /* 0x000ea2000c1e1900 */
        /* <DEDUP_REMOVED lines=8> */
[----:B------:R-:W-:Y:S02]  /*3f10*/  @P6 R2UR UR12, R14 ;  /* 0x000000000e0c62ca */ /* 0x000fe400000e0000 */
[----:B------:R-:W-:Y:S02]  /*3f20*/  @P6 R2UR UR13, R15 ;  /* 0x000000000f0d62ca */ /* 0x000fe400000e0000 */
[----:B---3--:R-:W-:Y:S02]  /*3f30*/  @P3 LOP3.LUT R6, R6, R33, RZ, 0x3c, !PT ;  /* 0x0000002106063212 */ /* 0x008fe400078e3cff */
[----:B------:R-:W3:Y:S01]  /*3f40*/  @P5 LDG.E R33, desc[UR18][R20.64+0x70] ;  /* 0x0000701214215981 */ /* 0x000ee2000c1e1900 */
[----:B------:R-:W-:-:S02]  /*3f50*/  @P0 R2UR UR14, R14 ;  /* 0x000000000e0e02ca */ /* 0x000fc400000e0000 */
[C---:B------:R-:W-:Y:S02]  /*3f60*/  @P0 R2UR UR15, R15.reuse ;  /* 0x000000000f0f02ca */ /* 0x040fe400000e0000 */
[C---:B------:R-:W-:Y:S02]  /*3f70*/  @P0 R2UR UR16, R14.reuse ;  /* 0x000000000e1002ca */ /* 0x040fe400000e0000 */
[C---:B------:R-:W-:Y:S02]  /*3f80*/  @P0 R2UR UR17, R15.reuse ;  /* 0x000000000f1102ca */ /* 0x040fe400000e0000 */
[----:B------:R-:W-:Y:S02]  /*3f90*/  @P0 R2UR UR18, R14 ;  /* 0x000000000e1202ca */ /* 0x000fe400000e0000 */
[----:B------:R-:W-:Y:S02]  /*3fa0*/  @P0 R2UR UR19, R15 ;  /* 0x000000000f1302ca */ /* 0x000fe400000e0000 */
[----:B----4-:R-:W-:-:S02]  /*3fb0*/  @P3 LOP3.LUT R7, R7, R26, RZ, 0x3c, !PT ;  /* 0x0000001a07073212 */ /* 0x010fc400078e3cff */
        /* <DEDUP_REMOVED lines=13> */
[----:B--2---:R-:W-:-:S03]  /*4090*/  @P5 LOP3.LUT R2, R2, R31, RZ, 0x3c, !PT ;  /* 0x0000001f02025212 */ /* 0x004fc600078e3cff */
[----:B------:R-:W2:Y:S01]  /*40a0*/  @P0 LDG.E R31, desc[UR18][R20.64+0x98] ;  /* 0x00009812141f0981 */ /* 0x000ea2000c1e1900 */
[----:B---3--:R-:W-:Y:S02]  /*40b0*/  @P5 LOP3.LUT R6, R6, R33, RZ, 0x3c, !PT ;  /* 0x0000002106065212 */ /* 0x008fe400078e3cff */
[----:B----4-:R-:W-:Y:S02]  /*40c0*/  @P6 LOP3.LUT R3, R3, R26, RZ, 0x3c, !PT ;  /* 0x0000001a03036212 */ /* 0x010fe400078e3cff */
[----:B------:R-:W-:Y:S02]  /*40d0*/  @P5 LOP3.LUT R7, R7, R24, RZ, 0x3c, !PT ;  /* 0x0000001807075212 */ /* 0x000fe400078e3cff */
[----:B------:R-:W-:Y:S02]  /*40e0*/  @P6 LOP3.LUT R6, R6, R27, RZ, 0x3c, !PT ;  /* 0x0000001b06066212 */ /* 0x000fe400078e3cff */
[----:B------:R-:W-:Y:S02]  /*40f0*/  @P6 LOP3.LUT R2, R2, R25, RZ, 0x3c, !PT ;  /* 0x0000001902026212 */ /* 0x000fe400078e3cff */
[----:B------:R-:W-:-:S02]  /*4100*/  @P6 LOP3.LUT R7, R7, R28, RZ, 0x3c, !PT ;  /* 0x0000001c07076212 */ /* 0x000fc400078e3cff */
[----:B------:R-:W-:Y:S02]  /*4110*/  @P0 LOP3.LUT R2, R2, R29, RZ, 0x3c, !PT ;  /* 0x0000001d02020212 */ /* 0x000fe400078e3cff */
[----:B------:R-:W-:Y:S02]  /*4120*/  @P0 LOP3.LUT R7, R7, R34, RZ, 0x3c, !PT ;  /* 0x0000002207070212 */ /* 0x000fe400078e3cff */
[----:B------:R-:W-:Y:S02]  /*4130*/  @P0 LOP3.LUT R3, R3, R30, RZ, 0x3c, !PT ;  /* 0x0000001e03030212 */ /* 0x000fe400078e3cff */
[----:B--2---:R-:W-:Y:S02]  /*4140*/  @P0 LOP3.LUT R6, R6, R31, RZ, 0x3c, !PT ;  /* 0x0000001f06060212 */ /* 0x004fe400078e3cff */
[----:B------:R-:W-:-:S13]  /*4150*/  R2P PR, R32.B1, 0x7f ;  /* 0x0000007f20007804 */ /* 0x000fda0000001000 */
[C---:B------:R-:W-:Y:S02]  /*4160*/  @P0 R2UR UR6, R14.reuse ;  /* 0x000000000e0602ca */ /* 0x040fe400000e0000 */
[C---:B------:R-:W-:Y:S02]  /*4170*/  @P0 R2UR UR7, R15.reuse ;  /* 0x000000000f0702ca */ /* 0x040fe400000e0000 */
[C---:B------:R-:W-:Y:S02]  /*4180*/  @P0 R2UR UR8, R14.reuse ;  /* 0x000000000e0802ca */ /* 0x040fe400000e0000 */
[C---:B------:R-:W-:Y:S02]  /*4190*/  @P0 R2UR UR9, R15.reuse ;  /* 0x000000000f0902ca */ /* 0x040fe400000e0000 */
[----:B------:R-:W-:Y:S02]  /*41a0*/  @P0 R2UR UR4, R14 ;  /* 0x000000000e0402ca */ /* 0x000fe400000e0000 */
[----:B------:R-:W-:-:S02]  /*41b0*/  @P0 R2UR UR5, R15 ;  /* 0x000000000f0502ca */ /* 0x000fc400000e0000 */
[C---:B------:R-:W-:Y:S02]  /*41c0*/  @P1 R2UR UR12, R14.reuse ;  /* 0x000000000e0c12ca */ /* 0x040fe400000e0000 */
[C---:B------:R-:W-:Y:S01]  /*41d0*/  @P1 R2UR UR13, R15.reuse ;  /* 0x000000000f0d12ca */ /* 0x040fe200000e0000 */
[----:B------:R-:W2:Y:S01]  /*41e0*/  @P0 LDG.E R33, desc[UR6][R20.64+0xa4] ;  /* 0x0000a40614210981 */ /* 0x000ea2000c1e1900 */
[C---:B------:R-:W-:Y:S02]  /*41f0*/  @P2 R2UR UR6, R14.reuse ;  /* 0x000000000e0622ca */ /* 0x040fe400000e0000 */
[----:B------:R-:W-:Y:S01]  /*4200*/  @P2 R2UR UR7, R15 ;  /* 0x000000000f0722ca */ /* 0x000fe200000e0000 */
[----:B------:R-:W3:Y:S04]  /*4210*/  @P0 LDG.E R28, desc[UR8][R20.64+0xa8] ;  /* 0x0000a808141c0981 */ /* 0x000ee8000c1e1900 */
[----:B------:R-:W4:Y:S04]  /*4220*/  @P0 LDG.E R31, desc[UR4][R20.64+0xa0] ;  /* 0x0000a004141f0981 */ /* 0x000f28000c1e1900 */
[----:B------:R-:W2:Y:S04]  /*4230*/  @P1 LDG.E R35, desc[UR12][R20.64+0xb4] ;  /* 0x0000b40c14231981 */ /* 0x000ea8000c1e1900 */
[----:B------:R-:W2:Y:S01]  /*4240*/  @P2 LDG.E R27, desc[UR6][R20.64+0xc8] ;  /* 0x0000c806141b2981 */ /* 0x000ea2000c1e1900 */
[----:B------:R-:W-:-:S02]  /*4250*/  @P0 R2UR UR10, R14 ;  /* 0x000000000e0a02ca */ /* 0x000fc400000e0000 */
[----:B------:R-:W-:Y:S01]  /*4260*/  @P0 R2UR UR11, R15 ;  /* 0x000000000f0b02ca */ /* 0x000fe200000e0000 */
[----:B------:R-:W2:-:S12]  /*4270*/  @P0 LDG.E R25, desc[UR4][R20.64+0xac] ;  /* 0x0000ac0414190981 */ /* 0x000e98000c1e1900 */
[----:B------:R-:W2:Y:S01]  /*4280*/  @P0 LDG.E R24, desc[UR10][R20.64+0xb0] ;  /* 0x0000b00a14180981 */ /* 0x000ea2000c1e1900 */
[----:B------:R-:W-:Y:S02]  /*4290*/  @P1 R2UR UR4, R14 ;  /* 0x000000000e0412ca */ /* 0x000fe400000e0000 */
[----:B------:R-:W-:-:S13]  /*42a0*/  @P1 R2UR UR5, R15 ;  /* 0x000000000f0512ca */ /* 0x000fda00000e0000 */
[----:B------:R-:W2:Y:S01]  /*42b0*/  @P1 LDG.E R26, desc[UR4][R20.64+0xc4] ;  /* 0x0000c404141a1981 */ /* 0x000ea2000c1e1900 */
[C---:B------:R-:W-:Y:S02]  /*42c0*/  @P2 R2UR UR4, R14.reuse ;  /* 0x000000000e0422ca */ /* 0x040fe400000e0000 */
[C---:B------:R-:W-:Y:S02]  /*42d0*/  @P2 R2UR UR5, R15.reuse ;  /* 0x000000000f0522ca */ /* 0x040fe400000e0000 */
[C---:B------:R-:W-:Y:S02]  /*42e0*/  @P3 R2UR UR6, R14.reuse ;  /* 0x000000000e0632ca */ /* 0x040fe400000e0000 */
[C---:B------:R-:W-:Y:S02]  /*42f0*/  @P3 R2UR UR7, R15.reuse ;  /* 0x000000000f0732ca */ /* 0x040fe400000e0000 */
[----:B------:R-:W-:Y:S02]  /*4300*/  @P4 R2UR UR8, R14 ;  /* 0x000000000e0842ca */ /* 0x000fe400000e0000 */
[----:B------:R-:W-:-:S02]  /*4310*/  @P4 R2UR UR9, R15 ;  /* 0x000000000f0942ca */ /* 0x000fc400000e0000 */
[----:B------:R-:W-:Y:S02]  /*4320*/  @P5 R2UR UR12, R14 ;  /* 0x000000000e0c52ca */ /* 0x000fe400000e0000 */
[----:B------:R-:W-:-:S05]  /*4330*/  @P5 R2UR UR13, R15 ;  /* 0x000000000f0d52ca */ /* 0x000fca00000e0000 */
[----:B------:R-:W2:Y:S04]  /*4340*/  @P3 LDG.E R29, desc[UR6][R20.64+0xdc] ;  /* 0x0000dc06141d3981 */ /* 0x000ea8000c1e1900 */
[----:B------:R-:W2:Y:S01]  /*4350*/  @P3 LDG.E R30, desc[UR6][R20.64+0xec] ;  /* 0x0000ec06141e3981 */ /* 0x000ea2000c1e1900 */
[C---:B------:R-:W-:Y:S02]  /*4360*/  @P1 R2UR UR6, R14.reuse ;  /* 0x000000000e0612ca */ /* 0x040fe400000e0000 */
[----:B------:R-:W-:Y:S02]  /*4370*/  @P1 R2UR UR7, R15 ;  /* 0x000000000f0712ca */ /* 0x000fe400000e0000 */
[----:B---3--:R-:W-:Y:S02]  /*4380*/  @P0 LOP3.LUT R3, R3, R28, RZ, 0x3c, !PT ;  /* 0x0000001c03030212 */ /* 0x008fe400078e3cff */
[----:B------:R-:W3:Y:S01]  /*4390*/  @P2 LDG.E R28, desc[UR4][R20.64+0xd8] ;  /* 0x0000d804141c2981 */ /* 0x000ee2000c1e1900 */
[----:B------:R-:W-:-:S02]  /*43a0*/  @P1 R2UR UR4, R14 ;  /* 0x000000000e0412ca */ /* 0x000fc400000e0000 */
[----:B------:R-:W-:Y:S02]  /*43b0*/  @P1 R2UR UR5, R15 ;  /* 0x000000000f0512ca */ /* 0x000fe400000e0000 */
[----:B----4-:R-:W-:Y:S02]  /*43c0*/  @P0 LOP3.LUT R12, R12, R31, RZ, 0x3c, !PT ;  /* 0x0000001f0c0c0212 */ /* 0x010fe400078e3cff */
[----:B------:R-:W4:Y:S02]  /*43d0*/  @P4 LDG.E R31, desc[UR8][R20.64+0xf0] ;  /* 0x0000f008141f4981 */ /* 0x000f24000c1e1900 */
[----:B--2---:R-:W-:-:S04]  /*43e0*/  @P1 LOP3.LUT R12, R12, R35, RZ, 0x3c, !PT ;  /* 0x000000230c0c1212 */ /* 0x004fc800078e3cff */
[----:B------:R-:W-:-:S03]  /*43f0*/  @P2 LOP3.LUT R12, R12, R27, RZ, 0x3c, !PT ;  /* 0x0000001b0c0c2212 */ /* 0x000fc600078e3cff */
[----:B------:R-:W2:Y:S01]  /*4400*/  @P1 LDG.E R27, desc[UR4][R20.64+0xb8] ;  /* 0x0000b804141b1981 */ /* 0x000ea2000c1e1900 */
[----:B------:R-:W-:Y:S02]  /*4410*/  @P6 R2UR UR8, R14 ;  /* 0x000000000e0862ca */ /* 0x000fe400000e0000 */
[----:B------:R-:W-:Y:S02]  /*4420*/  @P6 R2UR UR9, R15 ;  /* 0x000000000f0962ca */ /* 0x000fe400000e0000 */
[----:B------:R-:W-:Y:S02]  /*4430*/  @P0 LOP3.LUT R6, R6, R25, RZ, 0x3c, !PT ;  /* 0x0000001906060212 */ /* 0x000fe400078e3cff */
[----:B------:R-:W4:Y:S01]  /*4440*/  @P1 LDG.E R25, desc[UR6][R20.64+0xc0] ;  /* 0x0000c00614191981 */ /* 0x000f22000c1e1900 */
[----:B------:R-:W-:Y:S02]  /*4450*/  @P0 LOP3.LUT R2, R2, R33, RZ, 0x3c, !PT ;  /* 0x0000002102020212 */ /* 0x000fe400078e3cff */
[----:B------:R-:W-:Y:S01]  /*4460*/  @P0 LOP3.LUT R7, R7, R24, RZ, 0x3c, !PT ;  /* 0x0000001807070212 */ /* 0x000fe200078e3cff */
[----:B------:R-:W4:Y:S04]  /*4470*/  @P5 LDG.E R33, desc[UR12][R20.64+0x104] ;  /* 0x0001040c14215981 */ /* 0x000f28000c1e1900 */
[----:B------:R-:W4:Y:S04]  /*4480*/  @P1 LDG.E R24, desc[UR4][R20.64+0xbc] ;  /* 0x0000bc0414181981 */ /* 0x000f28000c1e1900 */
[----:B------:R-:W4:Y:S01]  /*4490*/  @P6 LDG.E R35, desc[UR8][R20.64+0x118] ;  /* 0x0001180814236981 */ /* 0x000f22000c1e1900 */
        /* <DEDUP_REMOVED lines=8> */
[----:B------:R-:W-:Y:S02]  /*4520*/  LOP3.LUT P0, RZ, R32, 0x8000, RZ, 0xc0, !PT ;  /* 0x0000800020ff7812 */ /* 0x000fe4000780c0ff */
[----:B------:R-:W4:Y:S01]  /*4530*/  @P4 LDG.E R32, desc[UR10][R20.64+0x100] ;  /* 0x0001000a14204981 */ /* 0x000f22000c1e1900 */
[C---:B------:R-:W-:Y:S02]  /*4540*/  @P3 R2UR UR10, R14.reuse ;  /* 0x000000000e0a32ca */ /* 0x040fe400000e0000 */
[C---:B------:R-:W-:Y:S02]  /*4550*/  @P3 R2UR UR11, R15.reuse ;  /* 0x000000000f0b32ca */ /* 0x040fe400000e0000 */
        /* <DEDUP_REMOVED lines=8> */
[C---:B------:R-:W-:Y:S02]  /*45e0*/  @P3 R2UR UR14, R14.reuse ;  /* 0x000000000e0e32ca */ /* 0x040fe400000e0000 */
[----:B------:R-:W-:Y:S01]  /*45f0*/  @P3 R2UR UR15, R15 ;  /* 0x000000000f0f32ca */ /* 0x000fe200000e0000 */
[----:B------:R-:W4:Y:S01]  /*4600*/  @P2 LDG.E R29, desc[UR8][R20.64+0xd4] ;  /* 0x0000d408141d2981 */ /* 0x000f22000c1e1900 */
[----:B------:R-:W-:-:S02]  /*4610*/  @P4 R2UR UR6, R14 ;  /* 0x000000000e0642ca */ /* 0x000fc400000e0000 */
[C---:B------:R-:W-:Y:S02]  /*4620*/  @P4 R2UR UR7, R15.reuse ;  /* 0x000000000f0742ca */ /* 0x040fe400000e0000 */
[C---:B------:R-:W-:Y:S02]  /*4630*/  @P0 R2UR UR18, R14.reuse ;  /* 0x000000000e1202ca */ /* 0x040fe400000e0000 */
[C---:B------:R-:W-:Y:S02]  /*4640*/  @P0 R2UR UR19, R15.reuse ;  /* 0x000000000f1302ca */ /* 0x040fe400000e0000 */
[----:B------:R-:W-:Y:S02]  /*4650*/  @P6 R2UR UR16, R14 ;  /* 0x000000000e1062ca */ /* 0x000fe400000e0000 */
[----:B------:R-:W-:Y:S02]  /*4660*/  @P6 R2UR UR17, R15 ;  /* 0x000000000f1162ca */ /* 0x000fe400000e0000 */
[----:B---3--:R-:W-:-:S02]  /*4670*/  @P2 LOP3.LUT R7, R7, R28, RZ, 0x3c, !PT ;  /* 0x0000001c07072212 */ /* 0x008fc400078e3cff */
[----:B------:R-:W3:Y:S01]  /*4680*/  @P3 LDG.E R28, desc[UR12][R20.64+0xe4] ;  /* 0x0000e40c141c3981 */ /* 0x000ee2000c1e1900 */
[----:B--2---:R-:W-:-:S03]  /*4690*/  @P1 LOP3.LUT R2, R2, R27, RZ, 0x3c, !PT ;  /* 0x0000001b02021212 */ /* 0x004fc600078e3cff */
[----:B------:R-:W2:Y:S01]  /*46a0*/  @P2 LDG.E R27, desc[UR4][R20.64+0xcc] ;  /* 0x0000cc04141b2981 */ /* 0x000ea2000c1e1900 */
[----:B------:R-:W-:Y:S02]  /*46b0*/  @P4 R2UR UR4, R14 ;  /* 0x000000000e0442ca */ /* 0x000fe400000e0000 */
[----:B------:R-:W-:Y:S02]  /*46c0*/  @P4 R2UR UR5, R15 ;  /* 0x000000000f0542ca */ /* 0x000fe400000e0000 */
[----:B----4-:R-:W-:Y:S02]  /*46d0*/  @P4 LOP3.LUT R12, R12, R31, RZ, 0x3c, !PT ;  /* 0x0000001f0c0c4212 */ /* 0x010fe400078e3cff */
[----:B------:R-:W4:Y:S01]  /*46e0*/  @P3 LDG.E R31, desc[UR10][R20.64+0xe0] ;  /* 0x0000e00a141f3981 */ /* 0x000f22000c1e1900 */
[----:B------:R-:W-:Y:S02]  /*46f0*/  @P1 LOP3.LUT R6, R6, R25, RZ, 0x3c, !PT ;  /* 0x0000001906061212 */ /* 0x000fe400078e3cff */
[----:B------:R-:W-:-:S02]  /*4700*/  @P5 LOP3.LUT R12, R12, R33, RZ, 0x3c, !PT ;  /* 0x000000210c0c5212 */ /* 0x000fc400078e3cff */
        /* <DEDUP_REMOVED lines=19> */
[----:B------:R-:W-:Y:S02]  /*4840*/  @P2 LOP3.LUT R3, R3, R26, RZ, 0x3c, !PT ;  /* 0x0000001a03032212 */ /* 0x000fe400078e3cff */
[C---:B------:R-:W-:Y:S01]  /*4850*/  @P0 R2UR UR25, R15.reuse ;  /* 0x000000000f1902ca */ /* 0x040fe200000e0000 */
[----:B------:R-:W4:Y:S01]  /*4860*/  @P5 LDG.E R26, desc[UR8][R20.64+0x10c] ;  /* 0x00010c08141a5981 */ /* 0x000f22000c1e1900 */
[C---:B------:R-:W-:Y:S02]  /*4870*/  @P0 R2UR UR20, R14.reuse ;  /* 0x000000000e1402ca */ /* 0x040fe400000e0000 */
[----:B------:R-:W-:Y:S02]  /*4880*/  @P0 R2UR UR21, R15 ;  /* 0x000000000f1502ca */ /* 0x000fe400000e0000 */
[----:B------:R-:W-:-:S02]  /*4890*/  @P0 R2UR UR22, R14 ;  /* 0x000000000e1602ca */ /* 0x000fc400000e0000 */
[----:B------:R-:W-:Y:S02]  /*48a0*/  @P0 R2UR UR23, R15 ;  /* 0x000000000f1702ca */ /* 0x000fe400000e0000 */
[----:B------:R-:W-:Y:S02]  /*48b0*/  @P4 LOP3.LUT R7, R7, R32, RZ, 0x3c, !PT ;  /* 0x0000002007074212 */ /* 0x000fe400078e3cff */
[----:B------:R-:W-:Y:S02]  /*48c0*/  @P2 LOP3.LUT R6, R6, R29, RZ, 0x3c, !PT ;  /* 0x0000001d06062212 */ /* 0x000fe400078e3cff */
[----:B------:R-:W4:Y:S01]  /*48d0*/  @P5 LDG.E R29, desc[UR6][R20.64+0x108] ;  /* 0x00010806141d5981 */ /* 0x000f22000c1e1900 */
[----:B------:R-:W-:-:S06]  /*48e0*/  @P5 LOP3.LUT R7, R7, R34, RZ, 0x3c, !PT ;  /* 0x0000002207075212 */ /* 0x000fcc00078e3cff */
        /* <DEDUP_REMOVED lines=8> */
[----:B------:R-:W3:Y:S01]  /*4970*/  @P6 LDG.E R33, desc[UR16][R20.64+0x124] ;  /* 0x0001241014216981 */ /* 0x000ee2000c1e1900 */
        /* <DEDUP_REMOVED lines=8> */
[----:B------:R-:W-:-:S05]  /*4a00*/  VIADD R22, R22, 0x10 ;  /* 0x0000001016167836 */ /* 0x000fca0000000000 */
[----:B------:R-:W-:Y:S02]  /*4a10*/  ISETP.NE.AND P1, PT, R22, 0x20, PT ;  /* 0x000000201600780c */ /* 0x000fe40003f25270 */
[----:B------:R-:W-:Y:S02]  /*4a20*/  @P5 LOP3.LUT R3, R3, R26, RZ, 0x3c, !PT ;  /* 0x0000001a03035212 */ /* 0x000fe400078e3cff */
[----:B------:R-:W-:Y:S02]  /*4a30*/  @P5 LOP3.LUT R2, R2, R29, RZ, 0x3c, !PT ;  /* 0x0000001d02025212 */ /* 0x000fe400078e3cff */
[----:B--2---:R-:W-:Y:S02]  /*4a40*/  @P4 LOP3.LUT R6, R6, R27, RZ, 0x3c, !PT ;  /* 0x0000001b06064212 */ /* 0x004fe400078e3cff */
[----:B----4-:R-:W-:Y:S02]  /*4a50*/  @P6 LOP3.LUT R2, R2, R31, RZ, 0x3c, !PT ;  /* 0x0000001f02026212 */ /* 0x010fe400078e3cff */
[----:B---3--:R-:W-:-:S02]  /*4a60*/  @P5 LOP3.LUT R6, R6, R25, RZ, 0x3c, !PT ;  /* 0x0000001906065212 */ /* 0x008fc400078e3cff */
[----:B------:R-:W-:Y:S02]  /*4a70*/  @P6 LOP3.LUT R3, R3, R24, RZ, 0x3c, !PT ;  /* 0x0000001803036212 */ /* 0x000fe400078e3cff */
[----:B------:R-:W-:Y:S02]  /*4a80*/  @P6 LOP3.LUT R6, R6, R33, RZ, 0x3c, !PT ;  /* 0x0000002106066212 */ /* 0x000fe400078e3cff */
[----:B------:R-:W-:Y:S02]  /*4a90*/  @P0 LOP3.LUT R2, R2, R35, RZ, 0x3c, !PT ;  /* 0x0000002302020212 */ /* 0x000fe400078e3cff */
[----:B------:R-:W-:Y:S02]  /*4aa0*/  @P0 LOP3.LUT R3, R3, R28, RZ, 0x3c, !PT ;  /* 0x0000001c03030212 */ /* 0x000fe400078e3cff */
[----:B------:R-:W-:Y:S02]  /*4ab0*/  @P0 LOP3.LUT R7, R7, R30, RZ, 0x3c, !PT ;  /* 0x0000001e07070212 */ /* 0x000fe400078e3cff */
[----:B------:R-:W-:Y:S01]  /*4ac0*/  @P0 LOP3.LUT R6, R6, R37, RZ, 0x3c, !PT ;  /* 0x0000002506060212 */ /* 0x000fe200078e3cff */
[----:B------:R-:W-:Y:S06]  /*4ad0*/  @P1 BRA `(.L_x_23) ;  /* 0xffffffec000c1947 */ /* 0x000fec000383ffff */
[----:B------:R-:W-:Y:S05]  /*4ae0*/  BSYNC.RECONVERGENT B4 ;  /* 0x0000000000047941 */ /* 0x000fea0003800200 */
.L_x_22:
[----:B------:R-:W-:-:S05]  /*4af0*/  VIADD R16, R16, 0x1 ;  /* 0x0000000110107836 */ /* 0x000fca0000000000 */
[----:B------:R-:W-:-:S13]  /*4b00*/  ISETP.NE.AND P0, PT, R16, 0x5, PT ;  /* 0x000000051000780c */ /* 0x000fda0003f05270 */
[----:B------:R-:W-:Y:S05]  /*4b10*/  @P0 BRA `(.L_x_24) ;  /* 0xffffffe800e80947 */ /* 0x000fea000383ffff */
[----:B------:R-:W-:Y:S05]  /*4b20*/  BSYNC.RECONVERGENT B3 ;  /* 0x0000000000037941 */ /* 0x000fea0003800200 */
.L_x_21:
[----:B------:R3:W-:Y:S04]  /*4b30*/  STL [R1+0x4], R12 ;  /* 0x0000040c01007387 */ /* 0x0007e80000100800 */
[----:B------:R3:W-:Y:S04]  /*4b40*/  STL.64 [R1+0x8], R2 ;  /* 0x0000080201007387 */ /* 0x0007e80000100a00 */
[----:B------:R3:W-:Y:S02]  /*4b50*/  STL.64 [R1+0x10], R6 ;  /* 0x0000100601007387 */ /* 0x0007e40000100a00 */
.L_x_12:
[----:B------:R-:W-:Y:S05]  /*4b60*/  BSYNC.RECONVERGENT B0 ;  /* 0x0000000000007941 */ /* 0x000fea0003800200 */
.L_x_11:
[----:B------:R-:W-:Y:S01]  /*4b70*/  VIADD R10, R10, 0x1 ;  /* 0x000000010a0a7836 */ /* 0x000fe20000000000 */
[--C-:B------:R-:W-:Y:S02]  /*4b80*/  SHF.R.U64 R9, R9, 0x2, R8.reuse ;  /* 0x0000000209097819 */ /* 0x100fe40000001208 */
[----:B------:R-:W-:Y:S02]  /*4b90*/  SHF.R.U32.HI R8, RZ, 0x2, R8 ;  /* 0x00000002ff087819 */ /* 0x000fe40000011608 */
[----:B------:R-:W-:-:S13]  /*4ba0*/  ISETP.NE.AND P0, PT, R10, 0x5, PT ;  /* 0x000000050a00780c */ /* 0x000fda0003f05270 */
[----:B------:R-:W-:Y:S05]  /*4bb0*/  @P0 BRA `(.L_x_25) ;  /* 0xffffffbc00d00947 */ /* 0x000fea000383ffff */
[----:B------:R-:W-:Y:S05]  /*4bc0*/  BSYNC.RECONVERGENT B1 ;  /* 0x0000000000017941 */ /* 0x000fea0003800200 */
.L_x_10:
[----:B------:R-:W0:Y:S01]  /*4bd0*/  LDCU.64 UR4, c[0x0][0x390] ;  /* 0x00007200ff0477ac */ /* 0x000e220008000a00 */
[----:B------:R-:W-:Y:S01]  /*4be0*/  SHF.R.U32.HI R9, RZ, 0x2, R12 ;  /* 0x00000002ff097819 */ /* 0x000fe2000001160c */
[----:B------:R-:W-:Y:S01]  /*4bf0*/  IMAD.SHL.U32 R8, R7, 0x10, RZ ;  /* 0x0000001007087824 */ /* 0x000fe200078e00ff */
[----:B------:R-:W-:Y:S01]  /*4c00*/  SHF.R.U32.HI R11, RZ, 0x2, R2 ;  /* 0x00000002ff0b7819 */ /* 0x000fe20000011602 */
[----:B------:R-:W-:Y:S01]  /*4c10*/  STL.64 [R1+0x8], R6 ;  /* 0x0000080601007387 */ /* 0x000fe20000100a00 */
[----:B------:R-:W-:Y:S02]  /*4c20*/  LOP3.LUT R9, R9, R12, RZ, 0x3c, !PT ;  /* 0x0000000c09097212 */ /* 0x000fe400078e3cff */
[----:B------:R-:W-:Y:S01]  /*4c30*/  LOP3.LUT R11, R11, R2, RZ, 0x3c, !PT ;  /* 0x000000020b0b7212 */ /* 0x000fe200078e3cff */
[----:B------:R4:W-:Y:S01]  /*4c40*/  STL [R1+0x4], R3 ;  /* 0x0000040301007387 */ /* 0x0009e20000100800 */
[----:B------:R-:W-:Y:S01]  /*4c50*/  R2UR UR6, R14 ;  /* 0x000000000e0672ca */ /* 0x000fe200000e0000 */
[----:B------:R-:W-:Y:S01]  /*4c60*/  IMAD.SHL.U32 R10, R9, 0x2, RZ ;  /* 0x00000002090a7824 */ /* 0x000fe200078e00ff */
[----:B------:R-:W-:Y:S01]  /*4c70*/  R2UR UR7, R15 ;  /* 0x000000000f0772ca */ /* 0x000fe200000e0000 */
[----:B------:R4:W-:Y:S03]  /*4c80*/  STL.64 [R1+0x18], RZ ;  /* 0x000018ff01007387 */ /* 0x0009e60000100a00 */
[----:B------:R-:W-:Y:S01]  /*4c90*/  LOP3.LUT R8, R9, R10, R8, 0x96, !PT ;  /* 0x0000000a09087212 */ /* 0x000fe200078e9608 */
[----:B------:R-:W-:Y:S01]  /*4ca0*/  IMAD.SHL.U32 R9, R11, 0x2, RZ ;  /* 0x000000020b097824 */ /* 0x000fe200078e00ff */
[----:B------:R4:W-:Y:S01]  /*4cb0*/  STL [R1+0x20], RZ ;  /* 0x000020ff01007387 */ /* 0x0009e20000100800 */
[----:B0123--:R-:W-:Y:S01]  /*4cc0*/  IADD3 R12, P1, P0, R0, UR4, R17 ;  /* 0x00000004000c7c10 */ /* 0x00ffe2000f83e011 */
[----:B------:R-:W0:Y:S01]  /*4cd0*/  LDCU UR4, c[0x0][0x388] ;  /* 0x00007100ff0477ac */ /* 0x000e220008000800 */
[----:B------:R-:W-:Y:S01]  /*4ce0*/  LOP3.LUT R8, R8, R7, RZ, 0x3c, !PT ;  /* 0x0000000708087212 */ /* 0x000fe200078e3cff */
[----:B------:R3:W-:Y:S01]  /*4cf0*/  STL.64 [R1+0x28], RZ ;  /* 0x000028ff01007387 */ /* 0x0007e20000100a00 */
[----:B------:R-:W-:Y:S01]  /*4d00*/  IADD3.X R13, PT, PT, RZ, UR5, R23, P1, P0 ;  /* 0x00000005ff0d7c10 */ /* 0x000fe20008fe0417 */
[----:B----4-:R-:W1:Y:S01]  /*4d10*/  LDC R3, c[0x0][0x388] ;  /* 0x0000e200ff037b82 */ /* 0x010e620000000800 */
[----:B------:R-:W-:Y:S01]  /*4d20*/  LOP3.LUT R12, R12, 0xaad26b49, RZ, 0x3c, !PT ;  /* 0xaad26b490c0c7812 */ /* 0x000fe200078e3cff */
[----:B------:R-:W-:Y:S01]  /*4d30*/  IMAD.SHL.U32 R2, R8, 0x10, RZ ;  /* 0x0000001008027824 */ /* 0x000fe200078e00ff */
[----:B------:R-:W-:-:S02]  /*4d40*/  LOP3.LUT R13, R13, 0xf7dcefdd, RZ, 0x3c, !PT ;  /* 0xf7dcefdd0d0d7812 */ /* 0x000fc400078e3cff */
[----:B------:R-:W-:Y:S01]  /*4d50*/  R2UR UR5, R15 ;  /* 0x000000000f0572ca */ /* 0x000fe200000e0000 */
[----:B------:R-:W-:Y:S01]  /*4d60*/  IMAD R12, R12, 0x4182bed5, RZ ;  /* 0x4182bed50c0c7824 */ /* 0x000fe200078e02ff */
[----:B------:R-:W-:Y:S01]  /*4d70*/  LOP3.LUT R9, R11, R9, R2, 0x96, !PT ;  /* 0x000000090b097212 */ /* 0x000fe200078e9602 */
[----:B------:R-:W-:Y:S02]  /*4d80*/  IMAD R13, R13, -0x658354e5, RZ ;  /* 0x9a7cab1b0d0d7824 */ /* 0x000fe400078e02ff */
[----:B------:R-:W-:Y:S01]  /*4d90*/  IMAD.MOV.U32 R11, RZ, RZ, 0x2f800000 ;  /* 0x2f800000ff0b7424 */ /* 0x000fe200078e00ff */
[----:B------:R-:W-:Y:S02]  /*4da0*/  LOP3.LUT R9, R9, R8, RZ, 0x3c, !PT ;  /* 0x0000000809097212 */ /* 0x000fe400078e3cff */
[----:B------:R-:W-:Y:S02]  /*4db0*/  IADD3 R12, PT, PT, R12, 0x64f0c9, R13 ;  /* 0x0064f0c90c0c7810 */ /* 0x000fe40007ffe00d */
[----:B0-----:R-:W-:Y:S01]  /*4dc0*/  I2FP.F32.U32 R13, UR4 ;  /* 0x00000004000d7c45 */ /* 0x001fe20008201000 */
[----:B------:R3:W-:Y:S01]  /*4dd0*/  STL.64 [R1+0x10], R8 ;  /* 0x0000100801007387 */ /* 0x0007e20000100a00 */
[----:B------:R-:W-:-:S02]  /*4de0*/  IADD3 R10, PT, PT, R12, 0xb0f8a, R9 ;  /* 0x000b0f8a0c0a7810 */ /* 0x000fc40007ffe009 */
[----:B------:R-:W-:Y:S02]  /*4df0*/  IADD3 R2, PT, PT, R12, 0x587c5, R8 ;  /* 0x000587c50c027810 */ /* 0x000fe40007ffe008 */
[----:B------:R-:W-:Y:S02]  /*4e00*/  I2FP.F32.U32 R10, R10 ;  /* 0x0000000a000a7245 */ /* 0x000fe40000201000 */
[----:B------:R-:W-:Y:S02]  /*4e10*/  I2FP.F32.U32 R2, R2 ;  /* 0x0000000200027245 */ /* 0x000fe40000201000 */
[----:B------:R-:W-:Y:S01]  /*4e20*/  R2UR UR4, R14 ;  /* 0x000000000e0472ca */ /* 0x000fe200000e0000 */
[-C--:B------:R-:W-:Y:S02]  /*4e30*/  FFMA R10, R10, R11.reuse, 1.1641532182693481445e-10 ;  /* 0x2f0000000a0a7423 */ /* 0x080fe4000000000b */
[----:B------:R-:W-:Y:S02]  /*4e40*/  FFMA R2, R2, R11, 1.1641532182693481445e-10 ;  /* 0x2f00000002027423 */ /* 0x000fe4000000000b */
[----:B------:R-:W-:-:S02]  /*4e50*/  FMUL R16, R13, R10 ;  /* 0x0000000a0d107220 */ /* 0x000fc40000400000 */
[----:B------:R-:W-:Y:S02]  /*4e60*/  FMUL R2, R13, R2 ;  /* 0x000000020d027220 */ /* 0x000fe40000400000 */
[----:B------:R-:W0:Y:S08]  /*4e70*/  F2I.U32.TRUNC.NTZ R13, R16 ;  /* 0x00000010000d7305 */ /* 0x000e30000020f000 */
[----:B------:R-:W2:Y:S01]  /*4e80*/  F2I.U32.TRUNC.NTZ R11, R2 ;  /* 0x00000002000b7305 */ /* 0x000ea2000020f000 */
[----:B0-----:R-:W-:-:S05]  /*4e90*/  IADD3 R12, P1, PT, R13, R4, RZ ;  /* 0x000000040d0c7210 */ /* 0x001fca0007f3e0ff */
[----:B------:R-:W-:Y:S01]  /*4ea0*/  IMAD.X R13, RZ, RZ, R5, P1 ;  /* 0x000000ffff0d7224 */ /* 0x000fe200008e0605 */
[----:B--2---:R-:W-:-:S04]  /*4eb0*/  IADD3 R10, P0, PT, R11, R4, RZ ;  /* 0x000000040b0a7210 */ /* 0x004fc80007f1e0ff */
[----:B------:R-:W2:Y:S01]  /*4ec0*/  LD.E.U8 R7, desc[UR6][R12.64] ;  /* 0x000000060c077980 */ /* 0x000ea2000c101100 */
[----:B------:R-:W-:-:S05]  /*4ed0*/  IMAD.X R11, RZ, RZ, R5, P0 ;  /* 0x000000ffff0b7224 */ /* 0x000fca00000e0605 */
[----:B------:R-:W4:Y:S01]  /*4ee0*/  LD.E.U8 R2, desc[UR4][R10.64] ;  /* 0x000000040a027980 */ /* 0x000f22000c101100 */
[----:B------:R-:W-:-:S05]  /*4ef0*/  VIADD R0, R0, 0x1 ;  /* 0x0000000100007836 */ /* 0x000fca0000000000 */
[----:B-1----:R-:W-:Y:S01]  /*4f00*/  ISETP.NE.AND P0, PT, R0, R3, PT ;  /* 0x000000030000720c */ /* 0x002fe20003f05270 */
[----:B--2---:R3:W-:Y:S04]  /*4f10*/  ST.E.U8 desc[UR4][R10.64], R7 ;  /* 0x000000070a007985 */ /* 0x0047e8000c101104 */
[----:B----4-:R3:W-:Y:S08]  /*4f20*/  ST.E.U8 desc[UR6][R12.64], R2 ;  /* 0x000000020c007985 */ /* 0x0107f0000c101106 */
[----:B------:R-:W-:Y:S05]  /*4f30*/  @P0 BRA `(.L_x_26) ;  /* 0xffffffb800a40947 */ /* 0x000fea000383ffff */
[----:B------:R-:W-:Y:S05]  /*4f40*/  BSYNC.RECONVERGENT B2 ;  /* 0x0000000000027941 */ /* 0x000fea0003800200 */
.L_x_9:
[----:B------:R-:W-:Y:S01]  /*4f50*/  ISETP.GE.U32.AND P0, PT, R3, 0x10, PT ;  /* 0x000000100300780c */ /* 0x000fe20003f06070 */
[----:B------:R-:W-:Y:S02]  /*4f60*/  IMAD R17, R17, R3, RZ ;  /* 0x0000000311117224 */ /* 0x000fe400078e02ff */
[----:B------:R-:W-:-:S10]  /*4f70*/  IMAD.MOV.U32 R0, RZ, RZ, RZ ;  /* 0x000000ffff007224 */ /* 0x000fd400078e00ff */
[----:B------:R-:W-:Y:S05]  /*4f80*/  @!P0 BRA `(.L_x_27) ;  /* 0x0000000000dc8947 */ /* 0x000fea0003800000 */
[----:B---3--:R-:W0:Y:S01]  /*4f90*/  LDC.64 R6, c[0x0][0x398] ;  /* 0x0000e600ff067b82 */ /* 0x008e220000000a00 */
[----:B------:R-:W-:Y:S01]  /*4fa0*/  IADD3 R12, P0, PT, R4, 0x7, RZ ;  /* 0x00000007040c7810 */ /* 0x000fe20007f1e0ff */
[----:B------:R-:W-:Y:S01]  /*4fb0*/  BSSY.RECONVERGENT B0, `(.L_x_27) ;  /* 0x0000034000007945 */ /* 0x000fe20003800200 */
[----:B------:R-:W-:Y:S01]  /*4fc0*/  LOP3.LUT R0, R3, 0x7ffffff0, RZ, 0xc0, !PT ;  /* 0x7ffffff003007812 */ /* 0x000fe200078ec0ff */
[----:B------:R-:W-:Y:S02]  /*4fd0*/  IMAD.MOV.U32 R13, RZ, RZ, R17 ;  /* 0x000000ffff0d7224 */ /* 0x000fe400078e0011 */
[----:B------:R-:W-:Y:S02]  /*4fe0*/  IMAD.X R19, RZ, RZ, R5, P0 ;  /* 0x000000ffff137224 */ /* 0x000fe400000e0605 */
[----:B------:R-:W-:-:S07]  /*4ff0*/  IMAD.MOV R2, RZ, RZ, -R0 ;  /* 0x000000ffff027224 */ /* 0x000fce00078e0a00 */
.L_x_28:
[----:B------:R-:W-:Y:S01]  /*5000*/  R2UR UR4, R14 ;  /* 0x000000000e0472ca */ /* 0x000fe200000e0000 */
[----:B------:R-:W-:Y:S01]  /*5010*/  IMAD.MOV.U32 R8, RZ, RZ, R12 ;  /* 0x000000ffff087224 */ /* 0x000fe200078e000c */
[----:B------:R-:W-:Y:S01]  /*5020*/  R2UR UR5, R15 ;  /* 0x000000000f0572ca */ /* 0x000fe200000e0000 */
[----:B------:R-:W-:-:S12]  /*5030*/  IMAD.MOV.U32 R9, RZ, RZ, R19 ;  /* 0x000000ffff097224 */ /* 0x000fd800078e0013 */
[----:B------:R-:W2:Y:S01]  /*5040*/  LD.E.U8 R19, desc[UR4][R8.64+-0x7] ;  /* 0xfffff90408137980 */ /* 0x000ea2000c101100 */
[----:B------:R-:W-:Y:S02]  /*5050*/  R2UR UR6, R14 ;  /* 0x000000000e0672ca */ /* 0x000fe400000e0000 */
[----:B------:R-:W-:Y:S02]  /*5060*/  R2UR UR7, R15 ;  /* 0x000000000f0772ca */ /* 0x000fe400000e0000 */
[----:B------:R-:W-:Y:S02]  /*5070*/  SHF.R.S32.HI R12, RZ, 0x1f, R13 ;  /* 0x0000001fff0c7819 */ /* 0x000fe4000001140d */
[----:B01----:R-:W-:-:S04]  /*5080*/  IADD3 R10, P0, P1, R13, 0x7, R6 ;  /* 0x000000070d0a7810 */ /* 0x003fc8000791e006 */
[----:B------:R-:W-:-:S05]  /*5090*/  IADD3.X R11, PT, PT, R12, R7, RZ, P0, P1 ;  /* 0x000000070c0b7210 */ /* 0x000fca00007e24ff */
[----:B--2---:R0:W-:Y:S04]  /*50a0*/  STG.E.U8 desc[UR4][R10.64+-0x7], R19 ;  /* 0xfffff9130a007986 */ /* 0x0041e8000c101104 */
[----:B------:R-:W2:Y:S04]  /*50b0*/  LD.E.U8 R21, desc[UR6][R8.64+-0x6] ;  /* 0xfffffa0608157980 */ /* 0x000ea8000c101100 */
[----:B--2---:R1:W-:Y:S04]  /*50c0*/  STG.E.U8 desc[UR4][R10.64+-0x6], R21 ;  /* 0xfffffa150a007986 */ /* 0x0043e8000c101104 */
[----:B------:R-:W2:Y:S04]  /*50d0*/  LD.E.U8 R23, desc[UR6][R8.64+-0x5] ;  /* 0xfffffb0608177980 */ /* 0x000ea8000c101100 */
[----:B--2---:R2:W-:Y:S04]  /*50e0*/  STG.E.U8 desc[UR4][R10.64+-0x5], R23 ;  /* 0xfffffb170a007986 */ /* 0x0045e8000c101104 */
[----:B------:R-:W3:Y:S04]  /*50f0*/  LD.E.U8 R25, desc[UR6][R8.64+-0x4] ;  /* 0xfffffc0608197980 */ /* 0x000ee8000c101100 */
[----:B---3--:R3:W-:Y:S04]  /*5100*/  STG.E.U8 desc[UR4][R10.64+-0x4], R25 ;  /* 0xfffffc190a007986 */ /* 0x0087e8000c101104 */
[----:B0-----:R-:W4:Y:S04]  /*5110*/  LD.E.U8 R19, desc[UR6][R8.64+-0x3] ;  /* 0xfffffd0608137980 */ /* 0x001f28000c101100 */
[----:B----4-:R0:W-:Y:S04]  /*5120*/  STG.E.U8 desc[UR4][R10.64+-0x3], R19 ;  /* 0xfffffd130a007986 */ /* 0x0101e8000c101104 */
[----:B-1----:R-:W4:Y:S04]  /*5130*/  LD.E.U8 R21, desc[UR6][R8.64+-0x2] ;  /* 0xfffffe0608157980 */ /* 0x002f28000c101100 */
[----:B----4-:R1:W-:Y:S04]  /*5140*/  STG.E.U8 desc[UR4][R10.64+-0x2], R21 ;  /* 0xfffffe150a007986 */ /* 0x0103e8000c101104 */
[----:B--2---:R-:W2:Y:S04]  /*5150*/  LD.E.U8 R23, desc[UR6][R8.64+-0x1] ;  /* 0xffffff0608177980 */ /* 0x004ea8000c101100 */
[----:B--2---:R2:W-:Y:S04]  /*5160*/  STG.E.U8 desc[UR4][R10.64+-0x1], R23 ;  /* 0xffffff170a007986 */ /* 0x0045e8000c101104 */
[----:B---3--:R-:W3:Y:S04]  /*5170*/  LD.E.U8 R25, desc[UR6][R8.64] ;  /* 0x0000000608197980 */ /* 0x008ee8000c101100 */
        /* <DEDUP_REMOVED lines=13> */
[----:B--2---:R-:W2:Y:S01]  /*5250*/  LD.E.U8 R23, desc[UR6][R8.64+0x7] ;  /* 0x0000070608177980 */ /* 0x004ea2000c101100 */
[----:B------:R-:W-:-:S05]  /*5260*/  VIADD R2, R2, 0x10 ;  /* 0x0000001002027836 */ /* 0x000fca0000000000 */
[----:B------:R-:W-:Y:S01]  /*5270*/  ISETP.NE.AND P0, PT, R2, RZ, PT ;  /* 0x000000ff0200720c */ /* 0x000fe20003f05270 */
[----:B--2---:R1:W-:Y:S04]  /*5280*/  STG.E.U8 desc[UR4][R10.64+0x7], R23 ;  /* 0x000007170a007986 */ /* 0x0043e8000c101104 */
[----:B---3--:R-:W2:Y:S01]  /*5290*/  LD.E.U8 R25, desc[UR6][R8.64+0x8] ;  /* 0x0000080608197980 */ /* 0x008ea2000c101100 */
[----:B------:R-:W-:Y:S01]  /*52a0*/  IADD3 R12, P1, PT, R8, 0x10, RZ ;  /* 0x00000010080c7810 */ /* 0x000fe20007f3e0ff */
[----:B------:R-:W-:-:S04]  /*52b0*/  VIADD R13, R13, 0x10 ;  /* 0x000000100d0d7836 */ /* 0x000fc80000000000 */
[----:B0-----:R-:W-:Y:S01]  /*52c0*/  IMAD.X R19, RZ, RZ, R9, P1 ;  /* 0x000000ffff137224 */ /* 0x001fe200008e0609 */
[----:B--2---:R1:W-:Y:S01]  /*52d0*/  STG.E.U8 desc[UR4][R10.64+0x8], R25 ;  /* 0x000008190a007986 */ /* 0x0043e2000c101104 */
[----:B------:R-:W-:Y:S06]  /*52e0*/  @P0 BRA `(.L_x_28) ;  /* 0xfffffffc00440947 */ /* 0x000fec000383ffff */
[----:B------:R-:W-:Y:S05]  /*52f0*/  BSYNC.RECONVERGENT B0 ;  /* 0x0000000000007941 */ /* 0x000fea0003800200 */
.L_x_27:
[----:B------:R-:W0:Y:S01]  /*5300*/  LDCU UR4, c[0x0][0x388] ;  /* 0x00007100ff0477ac */ /* 0x000e220008000800 */
[----:B------:R-:W-:Y:S01]  /*5310*/  BSSY.RECONVERGENT B0, `(.L_x_1) ;  /* 0x0000058000007945 */ /* 0x000fe20003800200 */
[----:B0-----:R-:W-:-:S04]  /*5320*/  ULOP3.LUT UR4, UR4, 0xf, URZ, 0xc0, !UPT ;  /* 0x0000000f04047892 */ /* 0x001fc8000f8ec0ff */
[----:B------:R-:W-:-:S09]  /*5330*/  UISETP.NE.AND UP0, UPT, UR4, URZ, UPT ;  /* 0x000000ff0400728c */ /* 0x000fd2000bf05270 */
[----:B------:R-:W-:Y:S05]  /*5340*/  BRA.U !UP0, `(.L_x_29) ;  /* 0x0000000508507547 */ /* 0x000fea000b800000 */
[----:B------:R-:W-:Y:S01]  /*5350*/  UISETP.GE.U32.AND UP0, UPT, UR4, 0x8, UPT ;  /* 0x000000080400788c */ /* 0x000fe2000bf06070 */
[----:B-1-3--:R-:W-:-:S04]  /*5360*/  LOP3.LUT R10, R3, 0x7, RZ, 0xc0, !PT ;  /* 0x00000007030a7812 */ /* 0x00afc800078ec0ff */
[----:B------:R-:W-:-:S04]  /*5370*/  ISETP.NE.AND P1, PT, R10, RZ, PT ;  /* 0x000000ff0a00720c */ /* 0x000fc80003f25270 */
[----:B------:R-:W-:Y:S09]  /*5380*/  BRA.U !UP0, `(.L_x_30) ;  /* 0x00000001087c7547 */ /* 0x000ff2000b800000 */
[----:B------:R-:W-:Y:S02]  /*5390*/  R2UR UR4, R14 ;  /* 0x000000000e0472ca */ /* 0x000fe400000e0000 */
[----:B------:R-:W-:Y:S02]  /*53a0*/  R2UR UR5, R15 ;  /* 0x000000000f0572ca */ /* 0x000fe400000e0000 */
[----:B------:R-:W-:-:S05]  /*53b0*/  IADD3 R6, P0, PT, R0, R4, RZ ;  /* 0x0000000400067210 */ /* 0x000fca0007f1e0ff */
[----:B------:R-:W-:-:S06]  /*53c0*/  IMAD.X R7, RZ, RZ, R5, P0 ;  /* 0x000000ffff077224 */ /* 0x000fcc00000e0605 */
[----:B------:R-:W2:Y:S01]  /*53d0*/  LD.E.U8 R11, desc[UR4][R6.64] ;  /* 0x00000004060b7980 */ /* 0x000ea2000c101100 */
[----:B------:R-:W0:Y:S01]  /*53e0*/  LDCU.64 UR4, c[0x0][0x398] ;  /* 0x00007300ff0477ac */ /* 0x000e220008000a00 */
[----:B------:R-:W-:Y:S01]  /*53f0*/  IMAD.IADD R2, R17, 0x1, R0 ;  /* 0x0000000111027824 */ /* 0x000fe200078e0200 */
[C---:B------:R-:W-:Y:S02]  /*5400*/  R2UR UR6, R14.reuse ;  /* 0x000000000e0672ca */ /* 0x040fe400000e0000 */
[C---:B------:R-:W-:Y:S02]  /*5410*/  R2UR UR7, R15.reuse ;  /* 0x000000000f0772ca */ /* 0x040fe400000e0000 */
[----:B------:R-:W-:Y:S02]  /*5420*/  R2UR UR8, R14 ;  /* 0x000000000e0872ca */ /* 0x000fe400000e0000 */
[----:B------:R-:W-:Y:S02]  /*5430*/  R2UR UR9, R15 ;  /* 0x000000000f0972ca */ /* 0x000fe400000e0000 */
[----:B0-----:R-:W-:-:S04]  /*5440*/  IADD3 R8, P0, PT, R2, UR4, RZ ;  /* 0x0000000402087c10 */ /* 0x001fc8000ff1e0ff */
[----:B------:R-:W-:-:S05]  /*5450*/  LEA.HI.X.SX32 R9, R2, UR5, 0x1, P0 ;  /* 0x0000000502097c11 */ /* 0x000fca00080f0eff */
[----:B--2---:R0:W-:Y:S04]  /*5460*/  STG.E.U8 desc[UR6][R8.64], R11 ;  /* 0x0000000b08007986 */ /* 0x0041e8000c101106 */
[----:B------:R-:W2:Y:S01]  /*5470*/  LD.E.U8 R13, desc[UR8][R6.64+0x1] ;  /* 0x00000108060d7980 */ /* 0x000ea2000c101100 */
[----:B------:R-:W-:Y:S02]  /*5480*/  R2UR UR4, R14 ;  /* 0x000000000e0472ca */ /* 0x000fe400000e0000 */
[----:B------:R-:W-:-:S13]  /*5490*/  R2UR UR5, R15 ;  /* 0x000000000f0572ca */ /* 0x000fda00000e0000 */
        /* <DEDUP_REMOVED lines=11> */
[----:B---3--:R-:W2:Y:S01]  /*5550*/  LD.E.U8 R21, desc[UR6][R6.64+0x7] ;  /* 0x0000070606157980 */ /* 0x008ea2000c101100 */
[----:B------:R-:W-:-:S03]  /*5560*/  VIADD R0, R0, 0x8 ;  /* 0x0000000800007836 */ /* 0x000fc60000000000 */
[----:B--2---:R0:W-:Y:S04]  /*5570*/  STG.E.U8 desc[UR4][R8.64+0x7], R21 ;  /* 0x0000071508007986 */ /* 0x0041e8000c101104 */
.L_x_30:
[----:B------:R-:W-:Y:S05]  /*5580*/  @!P1 BRA `(.L_x_29) ;  /* 0x0000000000c09947 */ /* 0x000fea0003800000 */
[----:B------:R-:W-:Y:S02]  /*5590*/  ISETP.GE.U32.AND P0, PT, R10, 0x4, PT ;  /* 0x000000040a00780c */ /* 0x000fe40003f06070 */
[----:B0-----:R-:W-:-:S04]  /*55a0*/  LOP3.LUT R8, R3, 0x3, RZ, 0xc0, !PT ;  /* 0x0000000303087812 */ /* 0x001fc800078ec0ff */
[----:B------:R-:W-:-:S07]  /*55b0*/  ISETP.NE.AND P1, PT, R8, RZ, PT ;  /* 0x000000ff0800720c */ /* 0x000fce0003f25270 */
[----:B------:R-:W-:Y:S06]  /*55c0*/  @!P0 BRA `(.L_x_31) ;  /* 0x00000000005c8947 */ /* 0x000fec0003800000 */
        /* <DEDUP_REMOVED lines=20> */
[----:B------:R-:W2:Y:S01]  /*5710*/  LD.E.U8 R19, desc[UR6][R2.64+0x3] ;  /* 0x0000030602137980 */ /* 0x000ea2000c101100 */
[----:B------:R-:W-:-:S03]  /*5720*/  VIADD R0, R0, 0x4 ;  /* 0x0000000400007836 */ /* 0x000fc60000000000 */
[----:B--2---:R0:W-:Y:S04]  /*5730*/  STG.E.U8 desc[UR4][R6.64+0x3], R19 ;  /* 0x0000031306007986 */ /* 0x0041e8000c101104 */
.L_x_31:
[----:B------:R-:W-:Y:S05]  /*5740*/  @!P1 BRA `(.L_x_29) ;  /* 0x0000000000509947 */ /* 0x000fea0003800000 */
[----:B------:R-:W-:Y:S01]  /*5750*/  IADD3 R2, P0, PT, R0, R4, RZ ;  /* 0x0000000400027210 */ /* 0x000fe20007f1e0ff */
[----:B------:R-:W-:Y:S02]  /*5760*/  IMAD.IADD R0, R17, 0x1, R0 ;  /* 0x0000000111007824 */ /* 0x000fe400078e0200 */
[----:B------:R-:W-:Y:S02]  /*5770*/  IMAD.MOV R8, RZ, RZ, -R8 ;  /* 0x000000ffff087224 */ /* 0x000fe400078e0a08 */
[----:B0-----:R-:W-:-:S08]  /*5780*/  IMAD.X R9, RZ, RZ, R5, P0 ;  /* 0x000000ffff097224 */ /* 0x001fd000000e0605 */
.L_x_32:
[----:B------:R-:W-:Y:S01]  /*5790*/  R2UR UR4, R14 ;  /* 0x000000000e0472ca */ /* 0x000fe200000e0000 */
[----:B--2---:R-:W-:Y:S01]  /*57a0*/  IMAD.MOV.U32 R3, RZ, RZ, R9 ;  /* 0x000000ffff037224 */ /* 0x004fe200078e0009 */
[----:B------:R-:W-:-:S13]  /*57b0*/  R2UR UR5, R15 ;  /* 0x000000000f0572ca */ /* 0x000fda00000e0000 */
[----:B------:R0:W2:Y:S01]  /*57c0*/  LD.E.U8 R3, desc[UR4][R2.64] ;  /* 0x0000000402037980 */ /* 0x0000a2000c101100 */
[----:B------:R-:W1:Y:S01]  /*57d0*/  LDCU.64 UR4, c[0x0][0x398] ;  /* 0x00007300ff0477ac */ /* 0x000e620008000a00 */
[----:B------:R-:W-:Y:S01]  /*57e0*/  VIADD R8, R8, 0x1 ;  /* 0x0000000108087836 */ /* 0x000fe20000000000 */
[----:B------:R-:W-:Y:S02]  /*57f0*/  R2UR UR6, R14 ;  /* 0x000000000e0672ca */ /* 0x000fe400000e0000 */
[----:B------:R-:W-:Y:S02]  /*5800*/  R2UR UR7, R15 ;  /* 0x000000000f0772ca */ /* 0x000fe400000e0000 */
[----:B0-----:R-:W-:-:S05]  /*5810*/  IADD3 R2, P1, PT, R2, 0x1, RZ ;  /* 0x0000000102027810 */ /* 0x001fca0007f3e0ff */
[----:B------:R-:W-:Y:S01]  /*5820*/  IMAD.X R9, RZ, RZ, R9, P1 ;  /* 0x000000ffff097224 */ /* 0x000fe200008e0609 */
[----:B-1----:R-:W-:-:S04]  /*5830*/  IADD3 R6, P0, PT, R0, UR4, RZ ;  /* 0x0000000400067c10 */ /* 0x002fc8000ff1e0ff */
[C---:B------:R-:W-:Y:S01]  /*5840*/  LEA.HI.X.SX32 R7, R0.reuse, UR5, 0x1, P0 ;  /* 0x0000000500077c11 */ /* 0x040fe200080f0eff */
[----:B------:R-:W-:Y:S01]  /*5850*/  VIADD R0, R0, 0x1 ;  /* 0x0000000100007836 */ /* 0x000fe20000000000 */
[----:B------:R-:W-:-:S03]  /*5860*/  ISETP.NE.AND P0, PT, R8, RZ, PT ;  /* 0x000000ff0800720c */ /* 0x000fc60003f05270 */
[----:B--2---:R2:W-:Y:S10]  /*5870*/  STG.E.U8 desc[UR6][R6.64], R3 ;  /* 0x0000000306007986 */ /* 0x0045f4000c101106 */
[----:B------:R-:W-:Y:S05]  /*5880*/  @P0 BRA `(.L_x_32) ;  /* 0xfffffffc00c00947 */ /* 0x000fea000383ffff */
.L_x_29:
[----:B------:R-:W-:Y:S05]  /*5890*/  BSYNC.RECONVERGENT B0 ;  /* 0x0000000000007941 */ /* 0x000fea0003800200 */
.L_x_1:
[----:B------:R-:W-:-:S04]  /*58a0*/  MOV R0, 0x8 ;  /* 0x0000000800007802 */ /* 0x000fc80000000f00 */
[----:B--23--:R2:W3:Y:S03]  /*58b0*/  LDC.64 R2, c[0x4][R0] ;  /* 0x0100000000027b82 */ /* 0x00c4e60000000a00 */
[----:B01----:R-:W-:-:S07]  /*58c0*/  LEPC R20, `(.L_x_33) ;  /* 0x000000001014794e */ /* 0x003fce0000000000 */
[----:B--23--:R-:W-:Y:S05]  /*58d0*/  CALL.ABS.NOINC R2 ;  /* 0x0000000002007343 */ /* 0x00cfea0003c00000 */
.L_x_33:
[----:B------:R-:W-:Y:S05]  /*58e0*/  EXIT ;  /* 0x000000000000794d */ /* 0x000fea0003800000 */
.L_x_34:
[----:B------:R-:W-:-:S00]  /*58f0*/  BRA `(.L_x_34) ;  /* 0xfffffffc00fc7947 */ /* 0x000fc0000383ffff */
[----:B------:R-:W-:-:S00]  /*5900*/  NOP ;  /* 0x0000000000007918 */ /* 0x000fc00000000000 */
[----:B------:R-:W-:-:S00]  /*5910*/  NOP ;  /* 0x0000000000007918 */ /* 0x000fc00000000000 */
[----:B------:R-:W-:-:S00]  /*5920*/  NOP ;  /* 0x0000000000007918 */ /* 0x000fc00000000000 */
[----:B------:R-:W-:-:S00]  /*5930*/  NOP ;  /* 0x0000000000007918 */ /* 0x000fc00000000000 */
[----:B------:R-:W-:-:S00]  /*5940*/  NOP ;  /* 0x0000000000007918 */ /* 0x000fc00000000000 */
[----:B------:R-:W-:-:S00]  /*5950*/  NOP ;  /* 0x0000000000007918 */ /* 0x000fc00000000000 */
[----:B------:R-:W-:-:S00]  /*5960*/  NOP ;  /* 0x0000000000007918 */ /* 0x000fc00000000000 */
[----:B------:R-:W-:-:S00]  /*5970*/  NOP ;  /* 0x0000000000007918 */ /* 0x000fc00000000000 */
.L_x_35:


//--------------------- .nv.global.init           --------------------------
	.section	.nv.global.init,"aw",@progbits
	.align	4
.nv.global.init:
	.type		mrg32k3aM1SubSeq,@object
	.size		mrg32k3aM1SubSeq,(mrg32k3aM2SubSeq - mrg32k3aM1SubSeq)
mrg32k3aM1SubSeq:
        /*0000*/ 	.byte	0x0b, 0xcc, 0xee, 0x04, 0x73, 0x29, 0x8b, 0x6f, 0xf6, 0x53, 0x03, 0xf6, 0x23, 0xf6, 0xea, 0xda
        /* <DEDUP_REMOVED lines=125> */
	.type		mrg32k3aM2SubSeq,@object
	.size		mrg32k3aM2SubSeq,(mrg32k3aM1 - mrg32k3aM2SubSeq)
mrg32k3aM2SubSeq:
        /* <DEDUP_REMOVED lines=126> */
	.type		mrg32k3aM1,@object
	.size		mrg32k3aM1,(mrg32k3aM1Seq - mrg32k3aM1)
mrg32k3aM1:
        /* <DEDUP_REMOVED lines=144> */
	.type		mrg32k3aM1Seq,@object
	.size		mrg32k3aM1Seq,(mrg32k3aM2 - mrg32k3aM1Seq)
mrg32k3aM1Seq:
        /* <DEDUP_REMOVED lines=144> */
	.type		mrg32k3aM2,@object
	.size		mrg32k3aM2,(mrg32k3aM2Seq - mrg32k3aM2)
mrg32k3aM2:
        /* <DEDUP_REMOVED lines=144> */
	.type		mrg32k3aM2Seq,@object
	.size		mrg32k3aM2Seq,(precalc_xorwow_matrix - mrg32k3aM2Seq)
mrg32k3aM2Seq:
        /* <DEDUP_REMOVED lines=144> */
	.type		precalc_xorwow_matrix,@object
	.size		precalc_xorwow_matrix,(precalc_xorwow_offset_matrix - precalc_xorwow_matrix)
precalc_xorwow_matrix:
        /* <DEDUP_REMOVED lines=6400> */
	.type		precalc_xorwow_offset_matrix,@object
	.size		precalc_xorwow_offset_matrix,(.L_1 - precalc_xorwow_offset_matrix)
precalc_xorwow_offset_matrix:
        /* <DEDUP_REMOVED lines=6400> */
.L_1:


//--------------------- .nv.shared.reserved.0     --------------------------
	.section	.nv.shared.reserved.0,"aw",@nobits
	.weak		__nv_reservedSMEM_offset_0_alias
	.size		__nv_reservedSMEM_offset_0_alias, 0, 64
	.other		__nv_reservedSMEM_offset_0_alias,@"STO_CUDA_RESERVED_SHARED STV_DEFAULT"
__nv_reservedSMEM_offset_0_alias:
	.zero		0
	.zero		64


//--------------------- .nv.constant0._Z17permute_kernel_MCPciyS_ --------------------------
	.section	.nv.constant0._Z17permute_kernel_MCPciyS_,"a",@progbits
	.sectionflags	@""
	.align	4
.nv.constant0._Z17permute_kernel_MCPciyS_:
	.zero		928


//--------------------- SYMBOLS --------------------------

	.type		.nv.reservedSmem.offset0,@object
	.size		.nv.reservedSmem.offset0,0x4
	.type		malloc,@function
	.type		free,@function
